//
// Generated by NVIDIA NVVM Compiler
//
// Compiler Build ID: CL-36424714
// Cuda compilation tools, release 13.0, V13.0.88
// Based on NVVM 20.0.0
//

.version 9.0
.target sm_100
.address_size 64

.func  (.param .align 16 .b8 func_retval0[16]) __internal_trig_reduction_slowpathd
(
	.param .b64 __internal_trig_reduction_slowpathd_param_0
)
;
.global .align 8 .b8 __cudart_i2opi_d[144] = {8, 93, 141, 31, 177, 95, 251, 107, 234, 146, 82, 138, 247, 57, 7, 61, 123, 241, 229, 235, 199, 186, 39, 117, 45, 234, 95, 158, 102, 63, 70, 79, 183, 9, 203, 39, 207, 126, 54, 109, 31, 109, 10, 90, 139, 17, 47, 239, 15, 152, 5, 222, 255, 151, 248, 31, 59, 40, 249, 189, 139, 95, 132, 156, 244, 57, 83, 131, 57, 214, 145, 57, 65, 126, 95, 180, 38, 112, 156, 233, 132, 68, 187, 46, 245, 53, 130, 232, 62, 167, 41, 177, 28, 235, 29, 254, 28, 146, 209, 9, 234, 46, 73, 6, 224, 210, 77, 66, 58, 110, 36, 183, 97, 197, 187, 222, 171, 99, 81, 254, 65, 144, 67, 60, 153, 149, 98, 219, 192, 221, 52, 245, 209, 87, 39, 252, 41, 21, 68, 78, 110, 131, 249, 162};
.global .align 16 .b8 __cudart_sin_cos_coeffs[128] = {70, 210, 176, 44, 241, 229, 90, 190, 146, 227, 172, 105, 227, 29, 199, 62, 161, 98, 219, 25, 160, 1, 42, 191, 24, 8, 17, 17, 17, 17, 129, 63, 84, 85, 85, 85, 85, 85, 197, 191, 0, 0, 0, 0, 0, 0, 0, 0, 0, 0, 0, 0, 0, 0, 0, 0, 100, 129, 253, 32, 131, 255, 168, 189, 40, 133, 239, 193, 167, 238, 33, 62, 217, 230, 6, 142, 79, 126, 146, 190, 233, 188, 221, 25, 160, 1, 250, 62, 71, 93, 193, 22, 108, 193, 86, 191, 81, 85, 85, 85, 85, 85, 165, 63, 0, 0, 0, 0, 0, 0, 224, 191, 0, 0, 0, 0, 0, 0, 240, 63};

.func  (.param .b64 func_retval0) _Z13basisFunctioniidPdd(
	.param .b32 _Z13basisFunctioniidPdd_param_0,
	.param .b32 _Z13basisFunctioniidPdd_param_1,
	.param .b64 _Z13basisFunctioniidPdd_param_2,
	.param .b64 _Z13basisFunctioniidPdd_param_3,
	.param .b64 _Z13basisFunctioniidPdd_param_4
)
{
	.reg .pred 	%p<76>;
	.reg .b32 	%r<173>;
	.reg .b64 	%rd<77>;
	.reg .b64 	%fd<624>;

	ld.param.u32 	%r59, [_Z13basisFunctioniidPdd_param_1];
	ld.param.u64 	%rd5, [_Z13basisFunctioniidPdd_param_3];
	ld.param.f64 	%fd120, [_Z13basisFunctioniidPdd_param_4];
	cvta.to.global.u64 	%rd1, %rd5;
	setp.eq.s32 	%p1, %r59, 2;
	@%p1 bra 	$L__BB0_4;
	setp.ne.s32 	%p2, %r59, 0;
	@%p2 bra 	$L__BB0_55;
	ld.param.f64 	%fd593, [_Z13basisFunctioniidPdd_param_2];
	ld.param.u32 	%r150, [_Z13basisFunctioniidPdd_param_0];
	mul.wide.s32 	%rd51, %r150, 8;
	add.s64 	%rd2, %rd1, %rd51;
	ld.global.f64 	%fd422, [%rd2];
	setp.gtu.f64 	%p49, %fd422, %fd593;
	mov.f64 	%fd612, 0d0000000000000000;
	@%p49 bra 	$L__BB0_54;
	ld.param.f64 	%fd594, [_Z13basisFunctioniidPdd_param_2];
	ld.global.f64 	%fd423, [%rd2+8];
	setp.lt.f64 	%p50, %fd594, %fd423;
	selp.f64 	%fd612, 0d3FF0000000000000, 0d0000000000000000, %p50;
	bra.uni 	$L__BB0_54;
$L__BB0_4:
	ld.param.f64 	%fd590, [_Z13basisFunctioniidPdd_param_2];
	ld.param.u32 	%r148, [_Z13basisFunctioniidPdd_param_0];
	mul.wide.s32 	%rd6, %r148, 8;
	add.s64 	%rd3, %rd1, %rd6;
	ld.global.f64 	%fd121, [%rd3+16];
	sub.f64 	%fd2, %fd590, %fd121;
	abs.f64 	%fd3, %fd2;
	setp.neu.f64 	%p3, %fd3, 0d7FF0000000000000;
	@%p3 bra 	$L__BB0_6;
	mov.f64 	%fd127, 0d0000000000000000;
	mul.rn.f64 	%fd599, %fd2, %fd127;
	mov.b32 	%r153, 0;
	bra.uni 	$L__BB0_8;
$L__BB0_6:
	mul.f64 	%fd122, %fd2, 0d3FE45F306DC9C883;
	cvt.rni.s32.f64 	%r153, %fd122;
	cvt.rn.f64.s32 	%fd123, %r153;
	fma.rn.f64 	%fd124, %fd123, 0dBFF921FB54442D18, %fd2;
	fma.rn.f64 	%fd125, %fd123, 0dBC91A62633145C00, %fd124;
	fma.rn.f64 	%fd599, %fd123, 0dB97B839A252049C0, %fd125;
	setp.ltu.f64 	%p4, %fd3, 0d41E0000000000000;
	@%p4 bra 	$L__BB0_8;
	{ // callseq 0, 0
	.param .b64 param0;
	st.param.f64 	[param0], %fd2;
	.param .align 16 .b8 retval0[16];
	call.uni (retval0), 
	__internal_trig_reduction_slowpathd, 
	(
	param0
	);
	ld.param.f64 	%fd599, [retval0];
	ld.param.b32 	%r153, [retval0+8];
	} // callseq 0
$L__BB0_8:
	shl.b32 	%r62, %r153, 6;
	cvt.u64.u32 	%rd7, %r62;
	and.b64  	%rd8, %rd7, 64;
	mov.u64 	%rd9, __cudart_sin_cos_coeffs;
	add.s64 	%rd10, %rd9, %rd8;
	mul.rn.f64 	%fd128, %fd599, %fd599;
	and.b32  	%r63, %r153, 1;
	setp.eq.b32 	%p5, %r63, 1;
	selp.f64 	%fd129, 0dBDA8FF8320FD8164, 0d3DE5DB65F9785EBA, %p5;
	ld.global.nc.v2.f64 	{%fd130, %fd131}, [%rd10];
	fma.rn.f64 	%fd132, %fd129, %fd128, %fd130;
	fma.rn.f64 	%fd133, %fd132, %fd128, %fd131;
	ld.global.nc.v2.f64 	{%fd134, %fd135}, [%rd10+16];
	fma.rn.f64 	%fd136, %fd133, %fd128, %fd134;
	fma.rn.f64 	%fd137, %fd136, %fd128, %fd135;
	ld.global.nc.v2.f64 	{%fd138, %fd139}, [%rd10+32];
	fma.rn.f64 	%fd140, %fd137, %fd128, %fd138;
	fma.rn.f64 	%fd141, %fd140, %fd128, %fd139;
	fma.rn.f64 	%fd142, %fd141, %fd599, %fd599;
	fma.rn.f64 	%fd143, %fd141, %fd128, 0d3FF0000000000000;
	selp.f64 	%fd144, %fd143, %fd142, %p5;
	and.b32  	%r64, %r153, 2;
	setp.eq.s32 	%p6, %r64, 0;
	mov.f64 	%fd145, 0d0000000000000000;
	sub.f64 	%fd146, %fd145, %fd144;
	selp.f64 	%fd8, %fd144, %fd146, %p6;
	abs.f64 	%fd9, %fd120;
	setp.neu.f64 	%p7, %fd9, 0d7FF0000000000000;
	@%p7 bra 	$L__BB0_10;
	mov.f64 	%fd152, 0d0000000000000000;
	mul.rn.f64 	%fd601, %fd120, %fd152;
	mov.b32 	%r155, 1;
	bra.uni 	$L__BB0_13;
$L__BB0_10:
	mul.f64 	%fd147, %fd120, 0d3FE45F306DC9C883;
	cvt.rni.s32.f64 	%r154, %fd147;
	cvt.rn.f64.s32 	%fd148, %r154;
	fma.rn.f64 	%fd149, %fd148, 0dBFF921FB54442D18, %fd120;
	fma.rn.f64 	%fd150, %fd148, 0dBC91A62633145C00, %fd149;
	fma.rn.f64 	%fd601, %fd148, 0dB97B839A252049C0, %fd150;
	setp.ltu.f64 	%p8, %fd9, 0d41E0000000000000;
	@%p8 bra 	$L__BB0_12;
	{ // callseq 1, 0
	.param .b64 param0;
	st.param.f64 	[param0], %fd120;
	.param .align 16 .b8 retval0[16];
	call.uni (retval0), 
	__internal_trig_reduction_slowpathd, 
	(
	param0
	);
	ld.param.f64 	%fd601, [retval0];
	ld.param.b32 	%r154, [retval0+8];
	} // callseq 1
$L__BB0_12:
	add.s32 	%r155, %r154, 1;
$L__BB0_13:
	shl.b32 	%r67, %r155, 6;
	cvt.u64.u32 	%rd11, %r67;
	and.b64  	%rd12, %rd11, 64;
	add.s64 	%rd14, %rd9, %rd12;
	mul.rn.f64 	%fd154, %fd601, %fd601;
	and.b32  	%r68, %r155, 1;
	setp.eq.b32 	%p9, %r68, 1;
	selp.f64 	%fd155, 0dBDA8FF8320FD8164, 0d3DE5DB65F9785EBA, %p9;
	ld.global.nc.v2.f64 	{%fd156, %fd157}, [%rd14];
	fma.rn.f64 	%fd158, %fd155, %fd154, %fd156;
	fma.rn.f64 	%fd159, %fd158, %fd154, %fd157;
	ld.global.nc.v2.f64 	{%fd160, %fd161}, [%rd14+16];
	fma.rn.f64 	%fd162, %fd159, %fd154, %fd160;
	fma.rn.f64 	%fd163, %fd162, %fd154, %fd161;
	ld.global.nc.v2.f64 	{%fd164, %fd165}, [%rd14+32];
	fma.rn.f64 	%fd166, %fd163, %fd154, %fd164;
	fma.rn.f64 	%fd167, %fd166, %fd154, %fd165;
	fma.rn.f64 	%fd168, %fd167, %fd601, %fd601;
	fma.rn.f64 	%fd169, %fd167, %fd154, 0d3FF0000000000000;
	selp.f64 	%fd170, %fd169, %fd168, %p9;
	and.b32  	%r69, %r155, 2;
	setp.eq.s32 	%p10, %r69, 0;
	mov.f64 	%fd606, 0d0000000000000000;
	sub.f64 	%fd171, %fd606, %fd170;
	selp.f64 	%fd172, %fd170, %fd171, %p10;
	add.f64 	%fd15, %fd172, 0dBFF0000000000000;
	add.f64 	%fd173, %fd8, %fd8;
	mul.f64 	%fd174, %fd173, %fd15;
	setp.eq.f64 	%p11, %fd174, 0d0000000000000000;
	@%p11 bra 	$L__BB0_31;
	add.f64 	%fd16, %fd120, %fd2;
	abs.f64 	%fd17, %fd16;
	setp.neu.f64 	%p12, %fd17, 0d7FF0000000000000;
	@%p12 bra 	$L__BB0_16;
	mov.f64 	%fd180, 0d0000000000000000;
	mul.rn.f64 	%fd602, %fd16, %fd180;
	mov.b32 	%r156, 0;
	bra.uni 	$L__BB0_18;
$L__BB0_16:
	mul.f64 	%fd175, %fd16, 0d3FE45F306DC9C883;
	cvt.rni.s32.f64 	%r156, %fd175;
	cvt.rn.f64.s32 	%fd176, %r156;
	fma.rn.f64 	%fd177, %fd176, 0dBFF921FB54442D18, %fd16;
	fma.rn.f64 	%fd178, %fd176, 0dBC91A62633145C00, %fd177;
	fma.rn.f64 	%fd602, %fd176, 0dB97B839A252049C0, %fd178;
	setp.ltu.f64 	%p13, %fd17, 0d41E0000000000000;
	@%p13 bra 	$L__BB0_18;
	{ // callseq 2, 0
	.param .b64 param0;
	st.param.f64 	[param0], %fd16;
	.param .align 16 .b8 retval0[16];
	call.uni (retval0), 
	__internal_trig_reduction_slowpathd, 
	(
	param0
	);
	ld.param.f64 	%fd602, [retval0];
	ld.param.b32 	%r156, [retval0+8];
	} // callseq 2
$L__BB0_18:
	setp.neu.f64 	%p14, %fd3, 0d7FF0000000000000;
	shl.b32 	%r72, %r156, 6;
	cvt.u64.u32 	%rd15, %r72;
	and.b64  	%rd16, %rd15, 64;
	add.s64 	%rd18, %rd9, %rd16;
	mul.rn.f64 	%fd181, %fd602, %fd602;
	and.b32  	%r73, %r156, 1;
	setp.eq.b32 	%p15, %r73, 1;
	selp.f64 	%fd182, 0dBDA8FF8320FD8164, 0d3DE5DB65F9785EBA, %p15;
	ld.global.nc.v2.f64 	{%fd183, %fd184}, [%rd18];
	fma.rn.f64 	%fd185, %fd182, %fd181, %fd183;
	fma.rn.f64 	%fd186, %fd185, %fd181, %fd184;
	ld.global.nc.v2.f64 	{%fd187, %fd188}, [%rd18+16];
	fma.rn.f64 	%fd189, %fd186, %fd181, %fd187;
	fma.rn.f64 	%fd190, %fd189, %fd181, %fd188;
	ld.global.nc.v2.f64 	{%fd191, %fd192}, [%rd18+32];
	fma.rn.f64 	%fd193, %fd190, %fd181, %fd191;
	fma.rn.f64 	%fd194, %fd193, %fd181, %fd192;
	fma.rn.f64 	%fd195, %fd194, %fd602, %fd602;
	fma.rn.f64 	%fd196, %fd194, %fd181, 0d3FF0000000000000;
	selp.f64 	%fd197, %fd196, %fd195, %p15;
	and.b32  	%r74, %r156, 2;
	setp.eq.s32 	%p16, %r74, 0;
	mov.f64 	%fd198, 0d0000000000000000;
	sub.f64 	%fd199, %fd198, %fd197;
	selp.f64 	%fd22, %fd197, %fd199, %p16;
	@%p14 bra 	$L__BB0_20;
	mov.f64 	%fd205, 0d0000000000000000;
	mul.rn.f64 	%fd603, %fd2, %fd205;
	mov.b32 	%r157, 0;
	bra.uni 	$L__BB0_22;
$L__BB0_20:
	mul.f64 	%fd200, %fd2, 0d3FE45F306DC9C883;
	cvt.rni.s32.f64 	%r157, %fd200;
	cvt.rn.f64.s32 	%fd201, %r157;
	fma.rn.f64 	%fd202, %fd201, 0dBFF921FB54442D18, %fd2;
	fma.rn.f64 	%fd203, %fd201, 0dBC91A62633145C00, %fd202;
	fma.rn.f64 	%fd603, %fd201, 0dB97B839A252049C0, %fd203;
	setp.ltu.f64 	%p17, %fd3, 0d41E0000000000000;
	@%p17 bra 	$L__BB0_22;
	{ // callseq 3, 0
	.param .b64 param0;
	st.param.f64 	[param0], %fd2;
	.param .align 16 .b8 retval0[16];
	call.uni (retval0), 
	__internal_trig_reduction_slowpathd, 
	(
	param0
	);
	ld.param.f64 	%fd603, [retval0];
	ld.param.b32 	%r157, [retval0+8];
	} // callseq 3
$L__BB0_22:
	setp.neu.f64 	%p18, %fd9, 0d7FF0000000000000;
	shl.b32 	%r77, %r157, 6;
	cvt.u64.u32 	%rd19, %r77;
	and.b64  	%rd20, %rd19, 64;
	mov.u64 	%rd21, __cudart_sin_cos_coeffs;
	add.s64 	%rd22, %rd21, %rd20;
	mul.rn.f64 	%fd206, %fd603, %fd603;
	and.b32  	%r78, %r157, 1;
	setp.eq.b32 	%p19, %r78, 1;
	selp.f64 	%fd207, 0dBDA8FF8320FD8164, 0d3DE5DB65F9785EBA, %p19;
	ld.global.nc.v2.f64 	{%fd208, %fd209}, [%rd22];
	fma.rn.f64 	%fd210, %fd207, %fd206, %fd208;
	fma.rn.f64 	%fd211, %fd210, %fd206, %fd209;
	ld.global.nc.v2.f64 	{%fd212, %fd213}, [%rd22+16];
	fma.rn.f64 	%fd214, %fd211, %fd206, %fd212;
	fma.rn.f64 	%fd215, %fd214, %fd206, %fd213;
	ld.global.nc.v2.f64 	{%fd216, %fd217}, [%rd22+32];
	fma.rn.f64 	%fd218, %fd215, %fd206, %fd216;
	fma.rn.f64 	%fd219, %fd218, %fd206, %fd217;
	fma.rn.f64 	%fd220, %fd219, %fd603, %fd603;
	fma.rn.f64 	%fd221, %fd219, %fd206, 0d3FF0000000000000;
	selp.f64 	%fd222, %fd221, %fd220, %p19;
	and.b32  	%r79, %r157, 2;
	setp.eq.s32 	%p20, %r79, 0;
	mov.f64 	%fd223, 0d0000000000000000;
	sub.f64 	%fd224, %fd223, %fd222;
	selp.f64 	%fd225, %fd222, %fd224, %p20;
	sub.f64 	%fd27, %fd22, %fd225;
	@%p18 bra 	$L__BB0_24;
	mov.f64 	%fd231, 0d0000000000000000;
	mul.rn.f64 	%fd604, %fd120, %fd231;
	mov.b32 	%r158, 0;
	bra.uni 	$L__BB0_26;
$L__BB0_24:
	mul.f64 	%fd226, %fd120, 0d3FE45F306DC9C883;
	cvt.rni.s32.f64 	%r158, %fd226;
	cvt.rn.f64.s32 	%fd227, %r158;
	fma.rn.f64 	%fd228, %fd227, 0dBFF921FB54442D18, %fd120;
	fma.rn.f64 	%fd229, %fd227, 0dBC91A62633145C00, %fd228;
	fma.rn.f64 	%fd604, %fd227, 0dB97B839A252049C0, %fd229;
	setp.ltu.f64 	%p21, %fd9, 0d41E0000000000000;
	@%p21 bra 	$L__BB0_26;
	{ // callseq 4, 0
	.param .b64 param0;
	st.param.f64 	[param0], %fd120;
	.param .align 16 .b8 retval0[16];
	call.uni (retval0), 
	__internal_trig_reduction_slowpathd, 
	(
	param0
	);
	ld.param.f64 	%fd604, [retval0];
	ld.param.b32 	%r158, [retval0+8];
	} // callseq 4
$L__BB0_26:
	setp.neu.f64 	%p22, %fd3, 0d7FF0000000000000;
	shl.b32 	%r82, %r158, 6;
	cvt.u64.u32 	%rd23, %r82;
	and.b64  	%rd24, %rd23, 64;
	mov.u64 	%rd25, __cudart_sin_cos_coeffs;
	add.s64 	%rd26, %rd25, %rd24;
	mul.rn.f64 	%fd232, %fd604, %fd604;
	and.b32  	%r83, %r158, 1;
	setp.eq.b32 	%p23, %r83, 1;
	selp.f64 	%fd233, 0dBDA8FF8320FD8164, 0d3DE5DB65F9785EBA, %p23;
	ld.global.nc.v2.f64 	{%fd234, %fd235}, [%rd26];
	fma.rn.f64 	%fd236, %fd233, %fd232, %fd234;
	fma.rn.f64 	%fd237, %fd236, %fd232, %fd235;
	ld.global.nc.v2.f64 	{%fd238, %fd239}, [%rd26+16];
	fma.rn.f64 	%fd240, %fd237, %fd232, %fd238;
	fma.rn.f64 	%fd241, %fd240, %fd232, %fd239;
	ld.global.nc.v2.f64 	{%fd242, %fd243}, [%rd26+32];
	fma.rn.f64 	%fd244, %fd241, %fd232, %fd242;
	fma.rn.f64 	%fd245, %fd244, %fd232, %fd243;
	fma.rn.f64 	%fd246, %fd245, %fd604, %fd604;
	fma.rn.f64 	%fd247, %fd245, %fd232, 0d3FF0000000000000;
	selp.f64 	%fd248, %fd247, %fd246, %p23;
	and.b32  	%r84, %r158, 2;
	setp.eq.s32 	%p24, %r84, 0;
	mov.f64 	%fd249, 0d0000000000000000;
	sub.f64 	%fd250, %fd249, %fd248;
	selp.f64 	%fd251, %fd248, %fd250, %p24;
	sub.f64 	%fd32, %fd27, %fd251;
	@%p22 bra 	$L__BB0_28;
	mov.f64 	%fd257, 0d0000000000000000;
	mul.rn.f64 	%fd605, %fd2, %fd257;
	mov.b32 	%r159, 0;
	bra.uni 	$L__BB0_30;
$L__BB0_28:
	mul.f64 	%fd252, %fd2, 0d3FE45F306DC9C883;
	cvt.rni.s32.f64 	%r159, %fd252;
	cvt.rn.f64.s32 	%fd253, %r159;
	fma.rn.f64 	%fd254, %fd253, 0dBFF921FB54442D18, %fd2;
	fma.rn.f64 	%fd255, %fd253, 0dBC91A62633145C00, %fd254;
	fma.rn.f64 	%fd605, %fd253, 0dB97B839A252049C0, %fd255;
	setp.ltu.f64 	%p25, %fd3, 0d41E0000000000000;
	@%p25 bra 	$L__BB0_30;
	{ // callseq 5, 0
	.param .b64 param0;
	st.param.f64 	[param0], %fd2;
	.param .align 16 .b8 retval0[16];
	call.uni (retval0), 
	__internal_trig_reduction_slowpathd, 
	(
	param0
	);
	ld.param.f64 	%fd605, [retval0];
	ld.param.b32 	%r159, [retval0+8];
	} // callseq 5
$L__BB0_30:
	shl.b32 	%r87, %r159, 6;
	cvt.u64.u32 	%rd27, %r87;
	and.b64  	%rd28, %rd27, 64;
	add.s64 	%rd30, %rd25, %rd28;
	mul.rn.f64 	%fd258, %fd605, %fd605;
	and.b32  	%r88, %r159, 1;
	setp.eq.b32 	%p26, %r88, 1;
	selp.f64 	%fd259, 0dBDA8FF8320FD8164, 0d3DE5DB65F9785EBA, %p26;
	ld.global.nc.v2.f64 	{%fd260, %fd261}, [%rd30];
	fma.rn.f64 	%fd262, %fd259, %fd258, %fd260;
	fma.rn.f64 	%fd263, %fd262, %fd258, %fd261;
	ld.global.nc.v2.f64 	{%fd264, %fd265}, [%rd30+16];
	fma.rn.f64 	%fd266, %fd263, %fd258, %fd264;
	fma.rn.f64 	%fd267, %fd266, %fd258, %fd265;
	ld.global.nc.v2.f64 	{%fd268, %fd269}, [%rd30+32];
	fma.rn.f64 	%fd270, %fd267, %fd258, %fd268;
	fma.rn.f64 	%fd271, %fd270, %fd258, %fd269;
	fma.rn.f64 	%fd272, %fd271, %fd605, %fd605;
	fma.rn.f64 	%fd273, %fd271, %fd258, 0d3FF0000000000000;
	selp.f64 	%fd274, %fd273, %fd272, %p26;
	and.b32  	%r89, %r159, 2;
	setp.eq.s32 	%p27, %r89, 0;
	mov.f64 	%fd275, 0d0000000000000000;
	sub.f64 	%fd276, %fd275, %fd274;
	selp.f64 	%fd277, %fd274, %fd276, %p27;
	add.f64 	%fd278, %fd277, %fd277;
	mul.f64 	%fd279, %fd15, %fd278;
	div.rn.f64 	%fd606, %fd32, %fd279;
$L__BB0_31:
	ld.param.f64 	%fd591, [_Z13basisFunctioniidPdd_param_2];
	ld.global.f64 	%fd280, [%rd3+8];
	sub.f64 	%fd39, %fd591, %fd280;
	abs.f64 	%fd40, %fd39;
	setp.neu.f64 	%p28, %fd40, 0d7FF0000000000000;
	@%p28 bra 	$L__BB0_33;
	mov.f64 	%fd286, 0d0000000000000000;
	mul.rn.f64 	%fd607, %fd39, %fd286;
	mov.b32 	%r160, 0;
	bra.uni 	$L__BB0_35;
$L__BB0_33:
	mul.f64 	%fd281, %fd39, 0d3FE45F306DC9C883;
	cvt.rni.s32.f64 	%r160, %fd281;
	cvt.rn.f64.s32 	%fd282, %r160;
	fma.rn.f64 	%fd283, %fd282, 0dBFF921FB54442D18, %fd39;
	fma.rn.f64 	%fd284, %fd282, 0dBC91A62633145C00, %fd283;
	fma.rn.f64 	%fd607, %fd282, 0dB97B839A252049C0, %fd284;
	setp.ltu.f64 	%p29, %fd40, 0d41E0000000000000;
	@%p29 bra 	$L__BB0_35;
	{ // callseq 6, 0
	.param .b64 param0;
	st.param.f64 	[param0], %fd39;
	.param .align 16 .b8 retval0[16];
	call.uni (retval0), 
	__internal_trig_reduction_slowpathd, 
	(
	param0
	);
	ld.param.f64 	%fd607, [retval0];
	ld.param.b32 	%r160, [retval0+8];
	} // callseq 6
$L__BB0_35:
	shl.b32 	%r92, %r160, 6;
	cvt.u64.u32 	%rd31, %r92;
	and.b64  	%rd32, %rd31, 64;
	mov.u64 	%rd33, __cudart_sin_cos_coeffs;
	add.s64 	%rd34, %rd33, %rd32;
	mul.rn.f64 	%fd288, %fd607, %fd607;
	and.b32  	%r93, %r160, 1;
	setp.eq.b32 	%p30, %r93, 1;
	selp.f64 	%fd289, 0dBDA8FF8320FD8164, 0d3DE5DB65F9785EBA, %p30;
	ld.global.nc.v2.f64 	{%fd290, %fd291}, [%rd34];
	fma.rn.f64 	%fd292, %fd289, %fd288, %fd290;
	fma.rn.f64 	%fd293, %fd292, %fd288, %fd291;
	ld.global.nc.v2.f64 	{%fd294, %fd295}, [%rd34+16];
	fma.rn.f64 	%fd296, %fd293, %fd288, %fd294;
	fma.rn.f64 	%fd297, %fd296, %fd288, %fd295;
	ld.global.nc.v2.f64 	{%fd298, %fd299}, [%rd34+32];
	fma.rn.f64 	%fd300, %fd297, %fd288, %fd298;
	fma.rn.f64 	%fd301, %fd300, %fd288, %fd299;
	fma.rn.f64 	%fd302, %fd301, %fd607, %fd607;
	fma.rn.f64 	%fd303, %fd301, %fd288, 0d3FF0000000000000;
	selp.f64 	%fd304, %fd303, %fd302, %p30;
	and.b32  	%r94, %r160, 2;
	setp.eq.s32 	%p31, %r94, 0;
	mov.f64 	%fd613, 0d0000000000000000;
	sub.f64 	%fd305, %fd613, %fd304;
	selp.f64 	%fd306, %fd304, %fd305, %p31;
	add.f64 	%fd307, %fd306, %fd306;
	mul.f64 	%fd308, %fd15, %fd307;
	setp.eq.f64 	%p32, %fd308, 0d0000000000000000;
	@%p32 bra 	$L__BB0_53;
	add.f64 	%fd45, %fd120, %fd39;
	abs.f64 	%fd46, %fd45;
	setp.neu.f64 	%p33, %fd46, 0d7FF0000000000000;
	@%p33 bra 	$L__BB0_38;
	mov.f64 	%fd314, 0d0000000000000000;
	mul.rn.f64 	%fd608, %fd45, %fd314;
	mov.b32 	%r161, 0;
	bra.uni 	$L__BB0_40;
$L__BB0_38:
	mul.f64 	%fd309, %fd45, 0d3FE45F306DC9C883;
	cvt.rni.s32.f64 	%r161, %fd309;
	cvt.rn.f64.s32 	%fd310, %r161;
	fma.rn.f64 	%fd311, %fd310, 0dBFF921FB54442D18, %fd45;
	fma.rn.f64 	%fd312, %fd310, 0dBC91A62633145C00, %fd311;
	fma.rn.f64 	%fd608, %fd310, 0dB97B839A252049C0, %fd312;
	setp.ltu.f64 	%p34, %fd46, 0d41E0000000000000;
	@%p34 bra 	$L__BB0_40;
	{ // callseq 7, 0
	.param .b64 param0;
	st.param.f64 	[param0], %fd45;
	.param .align 16 .b8 retval0[16];
	call.uni (retval0), 
	__internal_trig_reduction_slowpathd, 
	(
	param0
	);
	ld.param.f64 	%fd608, [retval0];
	ld.param.b32 	%r161, [retval0+8];
	} // callseq 7
$L__BB0_40:
	setp.neu.f64 	%p35, %fd40, 0d7FF0000000000000;
	shl.b32 	%r97, %r161, 6;
	cvt.u64.u32 	%rd35, %r97;
	and.b64  	%rd36, %rd35, 64;
	add.s64 	%rd38, %rd33, %rd36;
	mul.rn.f64 	%fd315, %fd608, %fd608;
	and.b32  	%r98, %r161, 1;
	setp.eq.b32 	%p36, %r98, 1;
	selp.f64 	%fd316, 0dBDA8FF8320FD8164, 0d3DE5DB65F9785EBA, %p36;
	ld.global.nc.v2.f64 	{%fd317, %fd318}, [%rd38];
	fma.rn.f64 	%fd319, %fd316, %fd315, %fd317;
	fma.rn.f64 	%fd320, %fd319, %fd315, %fd318;
	ld.global.nc.v2.f64 	{%fd321, %fd322}, [%rd38+16];
	fma.rn.f64 	%fd323, %fd320, %fd315, %fd321;
	fma.rn.f64 	%fd324, %fd323, %fd315, %fd322;
	ld.global.nc.v2.f64 	{%fd325, %fd326}, [%rd38+32];
	fma.rn.f64 	%fd327, %fd324, %fd315, %fd325;
	fma.rn.f64 	%fd328, %fd327, %fd315, %fd326;
	fma.rn.f64 	%fd329, %fd328, %fd608, %fd608;
	fma.rn.f64 	%fd330, %fd328, %fd315, 0d3FF0000000000000;
	selp.f64 	%fd331, %fd330, %fd329, %p36;
	and.b32  	%r99, %r161, 2;
	setp.eq.s32 	%p37, %r99, 0;
	mov.f64 	%fd332, 0d0000000000000000;
	sub.f64 	%fd333, %fd332, %fd331;
	selp.f64 	%fd51, %fd331, %fd333, %p37;
	@%p35 bra 	$L__BB0_42;
	mov.f64 	%fd339, 0d0000000000000000;
	mul.rn.f64 	%fd609, %fd39, %fd339;
	mov.b32 	%r162, 0;
	bra.uni 	$L__BB0_44;
$L__BB0_42:
	mul.f64 	%fd334, %fd39, 0d3FE45F306DC9C883;
	cvt.rni.s32.f64 	%r162, %fd334;
	cvt.rn.f64.s32 	%fd335, %r162;
	fma.rn.f64 	%fd336, %fd335, 0dBFF921FB54442D18, %fd39;
	fma.rn.f64 	%fd337, %fd335, 0dBC91A62633145C00, %fd336;
	fma.rn.f64 	%fd609, %fd335, 0dB97B839A252049C0, %fd337;
	setp.ltu.f64 	%p38, %fd40, 0d41E0000000000000;
	@%p38 bra 	$L__BB0_44;
	{ // callseq 8, 0
	.param .b64 param0;
	st.param.f64 	[param0], %fd39;
	.param .align 16 .b8 retval0[16];
	call.uni (retval0), 
	__internal_trig_reduction_slowpathd, 
	(
	param0
	);
	ld.param.f64 	%fd609, [retval0];
	ld.param.b32 	%r162, [retval0+8];
	} // callseq 8
$L__BB0_44:
	setp.neu.f64 	%p39, %fd9, 0d7FF0000000000000;
	shl.b32 	%r102, %r162, 6;
	cvt.u64.u32 	%rd39, %r102;
	and.b64  	%rd40, %rd39, 64;
	mov.u64 	%rd41, __cudart_sin_cos_coeffs;
	add.s64 	%rd42, %rd41, %rd40;
	mul.rn.f64 	%fd340, %fd609, %fd609;
	and.b32  	%r103, %r162, 1;
	setp.eq.b32 	%p40, %r103, 1;
	selp.f64 	%fd341, 0dBDA8FF8320FD8164, 0d3DE5DB65F9785EBA, %p40;
	ld.global.nc.v2.f64 	{%fd342, %fd343}, [%rd42];
	fma.rn.f64 	%fd344, %fd341, %fd340, %fd342;
	fma.rn.f64 	%fd345, %fd344, %fd340, %fd343;
	ld.global.nc.v2.f64 	{%fd346, %fd347}, [%rd42+16];
	fma.rn.f64 	%fd348, %fd345, %fd340, %fd346;
	fma.rn.f64 	%fd349, %fd348, %fd340, %fd347;
	ld.global.nc.v2.f64 	{%fd350, %fd351}, [%rd42+32];
	fma.rn.f64 	%fd352, %fd349, %fd340, %fd350;
	fma.rn.f64 	%fd353, %fd352, %fd340, %fd351;
	fma.rn.f64 	%fd354, %fd353, %fd609, %fd609;
	fma.rn.f64 	%fd355, %fd353, %fd340, 0d3FF0000000000000;
	selp.f64 	%fd356, %fd355, %fd354, %p40;
	and.b32  	%r104, %r162, 2;
	setp.eq.s32 	%p41, %r104, 0;
	mov.f64 	%fd357, 0d0000000000000000;
	sub.f64 	%fd358, %fd357, %fd356;
	selp.f64 	%fd359, %fd356, %fd358, %p41;
	sub.f64 	%fd56, %fd51, %fd359;
	@%p39 bra 	$L__BB0_46;
	mov.f64 	%fd365, 0d0000000000000000;
	mul.rn.f64 	%fd610, %fd120, %fd365;
	mov.b32 	%r163, 0;
	bra.uni 	$L__BB0_48;
$L__BB0_46:
	mul.f64 	%fd360, %fd120, 0d3FE45F306DC9C883;
	cvt.rni.s32.f64 	%r163, %fd360;
	cvt.rn.f64.s32 	%fd361, %r163;
	fma.rn.f64 	%fd362, %fd361, 0dBFF921FB54442D18, %fd120;
	fma.rn.f64 	%fd363, %fd361, 0dBC91A62633145C00, %fd362;
	fma.rn.f64 	%fd610, %fd361, 0dB97B839A252049C0, %fd363;
	setp.ltu.f64 	%p42, %fd9, 0d41E0000000000000;
	@%p42 bra 	$L__BB0_48;
	{ // callseq 9, 0
	.param .b64 param0;
	st.param.f64 	[param0], %fd120;
	.param .align 16 .b8 retval0[16];
	call.uni (retval0), 
	__internal_trig_reduction_slowpathd, 
	(
	param0
	);
	ld.param.f64 	%fd610, [retval0];
	ld.param.b32 	%r163, [retval0+8];
	} // callseq 9
$L__BB0_48:
	setp.neu.f64 	%p43, %fd40, 0d7FF0000000000000;
	shl.b32 	%r107, %r163, 6;
	cvt.u64.u32 	%rd43, %r107;
	and.b64  	%rd44, %rd43, 64;
	add.s64 	%rd46, %rd41, %rd44;
	mul.rn.f64 	%fd366, %fd610, %fd610;
	and.b32  	%r108, %r163, 1;
	setp.eq.b32 	%p44, %r108, 1;
	selp.f64 	%fd367, 0dBDA8FF8320FD8164, 0d3DE5DB65F9785EBA, %p44;
	ld.global.nc.v2.f64 	{%fd368, %fd369}, [%rd46];
	fma.rn.f64 	%fd370, %fd367, %fd366, %fd368;
	fma.rn.f64 	%fd371, %fd370, %fd366, %fd369;
	ld.global.nc.v2.f64 	{%fd372, %fd373}, [%rd46+16];
	fma.rn.f64 	%fd374, %fd371, %fd366, %fd372;
	fma.rn.f64 	%fd375, %fd374, %fd366, %fd373;
	ld.global.nc.v2.f64 	{%fd376, %fd377}, [%rd46+32];
	fma.rn.f64 	%fd378, %fd375, %fd366, %fd376;
	fma.rn.f64 	%fd379, %fd378, %fd366, %fd377;
	fma.rn.f64 	%fd380, %fd379, %fd610, %fd610;
	fma.rn.f64 	%fd381, %fd379, %fd366, 0d3FF0000000000000;
	selp.f64 	%fd382, %fd381, %fd380, %p44;
	and.b32  	%r109, %r163, 2;
	setp.eq.s32 	%p45, %r109, 0;
	mov.f64 	%fd383, 0d0000000000000000;
	sub.f64 	%fd384, %fd383, %fd382;
	selp.f64 	%fd385, %fd382, %fd384, %p45;
	sub.f64 	%fd61, %fd56, %fd385;
	@%p43 bra 	$L__BB0_50;
	mov.f64 	%fd391, 0d0000000000000000;
	mul.rn.f64 	%fd611, %fd39, %fd391;
	mov.b32 	%r164, 0;
	bra.uni 	$L__BB0_52;
$L__BB0_50:
	mul.f64 	%fd386, %fd39, 0d3FE45F306DC9C883;
	cvt.rni.s32.f64 	%r164, %fd386;
	cvt.rn.f64.s32 	%fd387, %r164;
	fma.rn.f64 	%fd388, %fd387, 0dBFF921FB54442D18, %fd39;
	fma.rn.f64 	%fd389, %fd387, 0dBC91A62633145C00, %fd388;
	fma.rn.f64 	%fd611, %fd387, 0dB97B839A252049C0, %fd389;
	setp.ltu.f64 	%p46, %fd40, 0d41E0000000000000;
	@%p46 bra 	$L__BB0_52;
	{ // callseq 10, 0
	.param .b64 param0;
	st.param.f64 	[param0], %fd39;
	.param .align 16 .b8 retval0[16];
	call.uni (retval0), 
	__internal_trig_reduction_slowpathd, 
	(
	param0
	);
	ld.param.f64 	%fd611, [retval0];
	ld.param.b32 	%r164, [retval0+8];
	} // callseq 10
$L__BB0_52:
	shl.b32 	%r112, %r164, 6;
	cvt.u64.u32 	%rd47, %r112;
	and.b64  	%rd48, %rd47, 64;
	add.s64 	%rd50, %rd41, %rd48;
	mul.rn.f64 	%fd392, %fd611, %fd611;
	and.b32  	%r113, %r164, 1;
	setp.eq.b32 	%p47, %r113, 1;
	selp.f64 	%fd393, 0dBDA8FF8320FD8164, 0d3DE5DB65F9785EBA, %p47;
	ld.global.nc.v2.f64 	{%fd394, %fd395}, [%rd50];
	fma.rn.f64 	%fd396, %fd393, %fd392, %fd394;
	fma.rn.f64 	%fd397, %fd396, %fd392, %fd395;
	ld.global.nc.v2.f64 	{%fd398, %fd399}, [%rd50+16];
	fma.rn.f64 	%fd400, %fd397, %fd392, %fd398;
	fma.rn.f64 	%fd401, %fd400, %fd392, %fd399;
	ld.global.nc.v2.f64 	{%fd402, %fd403}, [%rd50+32];
	fma.rn.f64 	%fd404, %fd401, %fd392, %fd402;
	fma.rn.f64 	%fd405, %fd404, %fd392, %fd403;
	fma.rn.f64 	%fd406, %fd405, %fd611, %fd611;
	fma.rn.f64 	%fd407, %fd405, %fd392, 0d3FF0000000000000;
	selp.f64 	%fd408, %fd407, %fd406, %p47;
	and.b32  	%r114, %r164, 2;
	setp.eq.s32 	%p48, %r114, 0;
	mov.f64 	%fd409, 0d0000000000000000;
	sub.f64 	%fd410, %fd409, %fd408;
	selp.f64 	%fd411, %fd408, %fd410, %p48;
	add.f64 	%fd412, %fd411, %fd411;
	mul.f64 	%fd413, %fd15, %fd412;
	div.rn.f64 	%fd613, %fd61, %fd413;
$L__BB0_53:
	ld.param.f64 	%fd592, [_Z13basisFunctioniidPdd_param_2];
	ld.param.u32 	%r149, [_Z13basisFunctioniidPdd_param_0];
	{ // callseq 11, 0
	.param .b32 param0;
	st.param.b32 	[param0], %r149;
	.param .b32 param1;
	st.param.b32 	[param1], 1;
	.param .b64 param2;
	st.param.f64 	[param2], %fd592;
	.param .b64 param3;
	st.param.b64 	[param3], %rd5;
	.param .b64 param4;
	st.param.f64 	[param4], %fd120;
	.param .b64 retval0;
	call.uni (retval0), 
	_Z13basisFunctioniidPdd, 
	(
	param0, 
	param1, 
	param2, 
	param3, 
	param4
	);
	ld.param.f64 	%fd414, [retval0];
	} // callseq 11
	add.s32 	%r115, %r149, 1;
	{ // callseq 12, 0
	.param .b32 param0;
	st.param.b32 	[param0], %r115;
	.param .b32 param1;
	st.param.b32 	[param1], 1;
	.param .b64 param2;
	st.param.f64 	[param2], %fd592;
	.param .b64 param3;
	st.param.b64 	[param3], %rd5;
	.param .b64 param4;
	st.param.f64 	[param4], %fd120;
	.param .b64 retval0;
	call.uni (retval0), 
	_Z13basisFunctioniidPdd, 
	(
	param0, 
	param1, 
	param2, 
	param3, 
	param4
	);
	ld.param.f64 	%fd416, [retval0];
	} // callseq 12
	mov.f64 	%fd418, 0d3FF0000000000000;
	sub.f64 	%fd419, %fd418, %fd606;
	mul.f64 	%fd420, %fd419, %fd416;
	fma.rn.f64 	%fd612, %fd613, %fd414, %fd420;
$L__BB0_54:
	st.param.f64 	[func_retval0], %fd612;
	ret;
$L__BB0_55:
	setp.eq.f64 	%p51, %fd120, 0d0000000000000000;
	mov.f64 	%fd623, 0d0000000000000000;
	mov.f64 	%fd622, 0d3FF0000000000000;
	@%p51 bra 	$L__BB0_83;
	ld.param.f64 	%fd595, [_Z13basisFunctioniidPdd_param_2];
	ld.param.u32 	%r151, [_Z13basisFunctioniidPdd_param_0];
	mul.wide.s32 	%rd52, %r151, 8;
	add.s64 	%rd4, %rd1, %rd52;
	ld.global.f64 	%fd70, [%rd4+8];
	sub.f64 	%fd426, %fd595, %fd70;
	mul.f64 	%fd71, %fd426, 0d3FE0000000000000;
	abs.f64 	%fd72, %fd71;
	setp.neu.f64 	%p52, %fd72, 0d7FF0000000000000;
	@%p52 bra 	$L__BB0_58;
	mov.f64 	%fd432, 0d0000000000000000;
	mul.rn.f64 	%fd614, %fd71, %fd432;
	mov.b32 	%r165, 0;
	bra.uni 	$L__BB0_60;
$L__BB0_58:
	mul.f64 	%fd427, %fd71, 0d3FE45F306DC9C883;
	cvt.rni.s32.f64 	%r165, %fd427;
	cvt.rn.f64.s32 	%fd428, %r165;
	fma.rn.f64 	%fd429, %fd428, 0dBFF921FB54442D18, %fd71;
	fma.rn.f64 	%fd430, %fd428, 0dBC91A62633145C00, %fd429;
	fma.rn.f64 	%fd614, %fd428, 0dB97B839A252049C0, %fd430;
	setp.ltu.f64 	%p53, %fd72, 0d41E0000000000000;
	@%p53 bra 	$L__BB0_60;
	{ // callseq 13, 0
	.param .b64 param0;
	st.param.f64 	[param0], %fd71;
	.param .align 16 .b8 retval0[16];
	call.uni (retval0), 
	__internal_trig_reduction_slowpathd, 
	(
	param0
	);
	ld.param.f64 	%fd614, [retval0];
	ld.param.b32 	%r165, [retval0+8];
	} // callseq 13
$L__BB0_60:
	ld.param.f64 	%fd596, [_Z13basisFunctioniidPdd_param_2];
	shl.b32 	%r118, %r165, 6;
	cvt.u64.u32 	%rd53, %r118;
	and.b64  	%rd54, %rd53, 64;
	mov.u64 	%rd55, __cudart_sin_cos_coeffs;
	add.s64 	%rd56, %rd55, %rd54;
	mul.rn.f64 	%fd433, %fd614, %fd614;
	and.b32  	%r119, %r165, 1;
	setp.eq.b32 	%p54, %r119, 1;
	selp.f64 	%fd434, 0dBDA8FF8320FD8164, 0d3DE5DB65F9785EBA, %p54;
	ld.global.nc.v2.f64 	{%fd435, %fd436}, [%rd56];
	fma.rn.f64 	%fd437, %fd434, %fd433, %fd435;
	fma.rn.f64 	%fd438, %fd437, %fd433, %fd436;
	ld.global.nc.v2.f64 	{%fd439, %fd440}, [%rd56+16];
	fma.rn.f64 	%fd441, %fd438, %fd433, %fd439;
	fma.rn.f64 	%fd442, %fd441, %fd433, %fd440;
	ld.global.nc.v2.f64 	{%fd443, %fd444}, [%rd56+32];
	fma.rn.f64 	%fd445, %fd442, %fd433, %fd443;
	fma.rn.f64 	%fd446, %fd445, %fd433, %fd444;
	fma.rn.f64 	%fd447, %fd446, %fd614, %fd614;
	fma.rn.f64 	%fd448, %fd446, %fd433, 0d3FF0000000000000;
	selp.f64 	%fd449, %fd448, %fd447, %p54;
	and.b32  	%r120, %r165, 2;
	setp.eq.s32 	%p55, %r120, 0;
	mov.f64 	%fd450, 0d0000000000000000;
	sub.f64 	%fd451, %fd450, %fd449;
	selp.f64 	%fd77, %fd449, %fd451, %p55;
	sub.f64 	%fd78, %fd120, %fd596;
	add.f64 	%fd452, %fd78, %fd70;
	mul.f64 	%fd79, %fd452, 0d3FE0000000000000;
	abs.f64 	%fd80, %fd79;
	setp.neu.f64 	%p56, %fd80, 0d7FF0000000000000;
	@%p56 bra 	$L__BB0_62;
	mov.f64 	%fd458, 0d0000000000000000;
	mul.rn.f64 	%fd616, %fd79, %fd458;
	mov.b32 	%r167, 1;
	bra.uni 	$L__BB0_65;
$L__BB0_62:
	mul.f64 	%fd453, %fd79, 0d3FE45F306DC9C883;
	cvt.rni.s32.f64 	%r166, %fd453;
	cvt.rn.f64.s32 	%fd454, %r166;
	fma.rn.f64 	%fd455, %fd454, 0dBFF921FB54442D18, %fd79;
	fma.rn.f64 	%fd456, %fd454, 0dBC91A62633145C00, %fd455;
	fma.rn.f64 	%fd616, %fd454, 0dB97B839A252049C0, %fd456;
	setp.ltu.f64 	%p57, %fd80, 0d41E0000000000000;
	@%p57 bra 	$L__BB0_64;
	{ // callseq 14, 0
	.param .b64 param0;
	st.param.f64 	[param0], %fd79;
	.param .align 16 .b8 retval0[16];
	call.uni (retval0), 
	__internal_trig_reduction_slowpathd, 
	(
	param0
	);
	ld.param.f64 	%fd616, [retval0];
	ld.param.b32 	%r166, [retval0+8];
	} // callseq 14
$L__BB0_64:
	add.s32 	%r167, %r166, 1;
$L__BB0_65:
	shl.b32 	%r123, %r167, 6;
	cvt.u64.u32 	%rd57, %r123;
	and.b64  	%rd58, %rd57, 64;
	add.s64 	%rd60, %rd55, %rd58;
	mul.rn.f64 	%fd459, %fd616, %fd616;
	and.b32  	%r124, %r167, 1;
	setp.eq.b32 	%p58, %r124, 1;
	selp.f64 	%fd460, 0dBDA8FF8320FD8164, 0d3DE5DB65F9785EBA, %p58;
	ld.global.nc.v2.f64 	{%fd461, %fd462}, [%rd60];
	fma.rn.f64 	%fd463, %fd460, %fd459, %fd461;
	fma.rn.f64 	%fd464, %fd463, %fd459, %fd462;
	ld.global.nc.v2.f64 	{%fd465, %fd466}, [%rd60+16];
	fma.rn.f64 	%fd467, %fd464, %fd459, %fd465;
	fma.rn.f64 	%fd468, %fd467, %fd459, %fd466;
	ld.global.nc.v2.f64 	{%fd469, %fd470}, [%rd60+32];
	fma.rn.f64 	%fd471, %fd468, %fd459, %fd469;
	fma.rn.f64 	%fd472, %fd471, %fd459, %fd470;
	fma.rn.f64 	%fd473, %fd472, %fd616, %fd616;
	fma.rn.f64 	%fd474, %fd472, %fd459, 0d3FF0000000000000;
	selp.f64 	%fd475, %fd474, %fd473, %p58;
	and.b32  	%r125, %r167, 2;
	setp.eq.s32 	%p59, %r125, 0;
	mov.f64 	%fd476, 0d0000000000000000;
	sub.f64 	%fd477, %fd476, %fd475;
	selp.f64 	%fd478, %fd475, %fd477, %p59;
	mul.f64 	%fd86, %fd77, %fd478;
	mul.f64 	%fd87, %fd120, 0d3FE0000000000000;
	abs.f64 	%fd88, %fd87;
	setp.neu.f64 	%p60, %fd88, 0d7FF0000000000000;
	@%p60 bra 	$L__BB0_67;
	mov.f64 	%fd484, 0d0000000000000000;
	mul.rn.f64 	%fd617, %fd87, %fd484;
	mov.b32 	%r168, 0;
	bra.uni 	$L__BB0_69;
$L__BB0_67:
	mul.f64 	%fd479, %fd87, 0d3FE45F306DC9C883;
	cvt.rni.s32.f64 	%r168, %fd479;
	cvt.rn.f64.s32 	%fd480, %r168;
	fma.rn.f64 	%fd481, %fd480, 0dBFF921FB54442D18, %fd87;
	fma.rn.f64 	%fd482, %fd480, 0dBC91A62633145C00, %fd481;
	fma.rn.f64 	%fd617, %fd480, 0dB97B839A252049C0, %fd482;
	setp.ltu.f64 	%p61, %fd88, 0d41E0000000000000;
	@%p61 bra 	$L__BB0_69;
	{ // callseq 15, 0
	.param .b64 param0;
	st.param.f64 	[param0], %fd87;
	.param .align 16 .b8 retval0[16];
	call.uni (retval0), 
	__internal_trig_reduction_slowpathd, 
	(
	param0
	);
	ld.param.f64 	%fd617, [retval0];
	ld.param.b32 	%r168, [retval0+8];
	} // callseq 15
$L__BB0_69:
	ld.param.f64 	%fd597, [_Z13basisFunctioniidPdd_param_2];
	shl.b32 	%r128, %r168, 6;
	cvt.u64.u32 	%rd61, %r128;
	and.b64  	%rd62, %rd61, 64;
	mov.u64 	%rd63, __cudart_sin_cos_coeffs;
	add.s64 	%rd64, %rd63, %rd62;
	mul.rn.f64 	%fd485, %fd617, %fd617;
	and.b32  	%r129, %r168, 1;
	setp.eq.b32 	%p62, %r129, 1;
	selp.f64 	%fd486, 0dBDA8FF8320FD8164, 0d3DE5DB65F9785EBA, %p62;
	ld.global.nc.v2.f64 	{%fd487, %fd488}, [%rd64];
	fma.rn.f64 	%fd489, %fd486, %fd485, %fd487;
	fma.rn.f64 	%fd490, %fd489, %fd485, %fd488;
	ld.global.nc.v2.f64 	{%fd491, %fd492}, [%rd64+16];
	fma.rn.f64 	%fd493, %fd490, %fd485, %fd491;
	fma.rn.f64 	%fd494, %fd493, %fd485, %fd492;
	ld.global.nc.v2.f64 	{%fd495, %fd496}, [%rd64+32];
	fma.rn.f64 	%fd497, %fd494, %fd485, %fd495;
	fma.rn.f64 	%fd498, %fd497, %fd485, %fd496;
	fma.rn.f64 	%fd499, %fd498, %fd617, %fd617;
	fma.rn.f64 	%fd500, %fd498, %fd485, 0d3FF0000000000000;
	selp.f64 	%fd501, %fd500, %fd499, %p62;
	and.b32  	%r130, %r168, 2;
	setp.eq.s32 	%p63, %r130, 0;
	mov.f64 	%fd502, 0d0000000000000000;
	sub.f64 	%fd503, %fd502, %fd501;
	selp.f64 	%fd504, %fd501, %fd503, %p63;
	div.rn.f64 	%fd93, %fd86, %fd504;
	ld.global.f64 	%fd94, [%rd4];
	sub.f64 	%fd505, %fd597, %fd94;
	mul.f64 	%fd95, %fd505, 0d3FE0000000000000;
	abs.f64 	%fd96, %fd95;
	setp.neu.f64 	%p64, %fd96, 0d7FF0000000000000;
	@%p64 bra 	$L__BB0_71;
	mov.f64 	%fd511, 0d0000000000000000;
	mul.rn.f64 	%fd618, %fd95, %fd511;
	mov.b32 	%r169, 0;
	bra.uni 	$L__BB0_73;
$L__BB0_71:
	mul.f64 	%fd506, %fd95, 0d3FE45F306DC9C883;
	cvt.rni.s32.f64 	%r169, %fd506;
	cvt.rn.f64.s32 	%fd507, %r169;
	fma.rn.f64 	%fd508, %fd507, 0dBFF921FB54442D18, %fd95;
	fma.rn.f64 	%fd509, %fd507, 0dBC91A62633145C00, %fd508;
	fma.rn.f64 	%fd618, %fd507, 0dB97B839A252049C0, %fd509;
	setp.ltu.f64 	%p65, %fd96, 0d41E0000000000000;
	@%p65 bra 	$L__BB0_73;
	{ // callseq 16, 0
	.param .b64 param0;
	st.param.f64 	[param0], %fd95;
	.param .align 16 .b8 retval0[16];
	call.uni (retval0), 
	__internal_trig_reduction_slowpathd, 
	(
	param0
	);
	ld.param.f64 	%fd618, [retval0];
	ld.param.b32 	%r169, [retval0+8];
	} // callseq 16
$L__BB0_73:
	shl.b32 	%r133, %r169, 6;
	cvt.u64.u32 	%rd65, %r133;
	and.b64  	%rd66, %rd65, 64;
	add.s64 	%rd68, %rd63, %rd66;
	mul.rn.f64 	%fd512, %fd618, %fd618;
	and.b32  	%r134, %r169, 1;
	setp.eq.b32 	%p66, %r134, 1;
	selp.f64 	%fd513, 0dBDA8FF8320FD8164, 0d3DE5DB65F9785EBA, %p66;
	ld.global.nc.v2.f64 	{%fd514, %fd515}, [%rd68];
	fma.rn.f64 	%fd516, %fd513, %fd512, %fd514;
	fma.rn.f64 	%fd517, %fd516, %fd512, %fd515;
	ld.global.nc.v2.f64 	{%fd518, %fd519}, [%rd68+16];
	fma.rn.f64 	%fd520, %fd517, %fd512, %fd518;
	fma.rn.f64 	%fd521, %fd520, %fd512, %fd519;
	ld.global.nc.v2.f64 	{%fd522, %fd523}, [%rd68+32];
	fma.rn.f64 	%fd524, %fd521, %fd512, %fd522;
	fma.rn.f64 	%fd525, %fd524, %fd512, %fd523;
	fma.rn.f64 	%fd526, %fd525, %fd618, %fd618;
	fma.rn.f64 	%fd527, %fd525, %fd512, 0d3FF0000000000000;
	selp.f64 	%fd528, %fd527, %fd526, %p66;
	and.b32  	%r135, %r169, 2;
	setp.eq.s32 	%p67, %r135, 0;
	mov.f64 	%fd529, 0d0000000000000000;
	sub.f64 	%fd530, %fd529, %fd528;
	selp.f64 	%fd101, %fd528, %fd530, %p67;
	add.f64 	%fd531, %fd78, %fd94;
	mul.f64 	%fd102, %fd531, 0d3FE0000000000000;
	abs.f64 	%fd103, %fd102;
	setp.neu.f64 	%p68, %fd103, 0d7FF0000000000000;
	@%p68 bra 	$L__BB0_75;
	mov.f64 	%fd537, 0d0000000000000000;
	mul.rn.f64 	%fd620, %fd102, %fd537;
	mov.b32 	%r171, 1;
	bra.uni 	$L__BB0_78;
$L__BB0_75:
	mul.f64 	%fd532, %fd102, 0d3FE45F306DC9C883;
	cvt.rni.s32.f64 	%r170, %fd532;
	cvt.rn.f64.s32 	%fd533, %r170;
	fma.rn.f64 	%fd534, %fd533, 0dBFF921FB54442D18, %fd102;
	fma.rn.f64 	%fd535, %fd533, 0dBC91A62633145C00, %fd534;
	fma.rn.f64 	%fd620, %fd533, 0dB97B839A252049C0, %fd535;
	setp.ltu.f64 	%p69, %fd103, 0d41E0000000000000;
	@%p69 bra 	$L__BB0_77;
	{ // callseq 17, 0
	.param .b64 param0;
	st.param.f64 	[param0], %fd102;
	.param .align 16 .b8 retval0[16];
	call.uni (retval0), 
	__internal_trig_reduction_slowpathd, 
	(
	param0
	);
	ld.param.f64 	%fd620, [retval0];
	ld.param.b32 	%r170, [retval0+8];
	} // callseq 17
$L__BB0_77:
	add.s32 	%r171, %r170, 1;
$L__BB0_78:
	setp.neu.f64 	%p70, %fd88, 0d7FF0000000000000;
	shl.b32 	%r138, %r171, 6;
	cvt.u64.u32 	%rd69, %r138;
	and.b64  	%rd70, %rd69, 64;
	add.s64 	%rd72, %rd63, %rd70;
	mul.rn.f64 	%fd538, %fd620, %fd620;
	and.b32  	%r139, %r171, 1;
	setp.eq.b32 	%p71, %r139, 1;
	selp.f64 	%fd539, 0dBDA8FF8320FD8164, 0d3DE5DB65F9785EBA, %p71;
	ld.global.nc.v2.f64 	{%fd540, %fd541}, [%rd72];
	fma.rn.f64 	%fd542, %fd539, %fd538, %fd540;
	fma.rn.f64 	%fd543, %fd542, %fd538, %fd541;
	ld.global.nc.v2.f64 	{%fd544, %fd545}, [%rd72+16];
	fma.rn.f64 	%fd546, %fd543, %fd538, %fd544;
	fma.rn.f64 	%fd547, %fd546, %fd538, %fd545;
	ld.global.nc.v2.f64 	{%fd548, %fd549}, [%rd72+32];
	fma.rn.f64 	%fd550, %fd547, %fd538, %fd548;
	fma.rn.f64 	%fd551, %fd550, %fd538, %fd549;
	fma.rn.f64 	%fd552, %fd551, %fd620, %fd620;
	fma.rn.f64 	%fd553, %fd551, %fd538, 0d3FF0000000000000;
	selp.f64 	%fd554, %fd553, %fd552, %p71;
	and.b32  	%r140, %r171, 2;
	setp.eq.s32 	%p72, %r140, 0;
	mov.f64 	%fd555, 0d0000000000000000;
	sub.f64 	%fd556, %fd555, %fd554;
	selp.f64 	%fd557, %fd554, %fd556, %p72;
	mul.f64 	%fd109, %fd101, %fd557;
	@%p70 bra 	$L__BB0_80;
	mov.f64 	%fd563, 0d0000000000000000;
	mul.rn.f64 	%fd621, %fd87, %fd563;
	mov.b32 	%r172, 0;
	bra.uni 	$L__BB0_82;
$L__BB0_80:
	mul.f64 	%fd558, %fd87, 0d3FE45F306DC9C883;
	cvt.rni.s32.f64 	%r172, %fd558;
	cvt.rn.f64.s32 	%fd559, %r172;
	fma.rn.f64 	%fd560, %fd559, 0dBFF921FB54442D18, %fd87;
	fma.rn.f64 	%fd561, %fd559, 0dBC91A62633145C00, %fd560;
	fma.rn.f64 	%fd621, %fd559, 0dB97B839A252049C0, %fd561;
	setp.ltu.f64 	%p73, %fd88, 0d41E0000000000000;
	@%p73 bra 	$L__BB0_82;
	{ // callseq 18, 0
	.param .b64 param0;
	st.param.f64 	[param0], %fd87;
	.param .align 16 .b8 retval0[16];
	call.uni (retval0), 
	__internal_trig_reduction_slowpathd, 
	(
	param0
	);
	ld.param.f64 	%fd621, [retval0];
	ld.param.b32 	%r172, [retval0+8];
	} // callseq 18
$L__BB0_82:
	shl.b32 	%r143, %r172, 6;
	cvt.u64.u32 	%rd73, %r143;
	and.b64  	%rd74, %rd73, 64;
	add.s64 	%rd76, %rd63, %rd74;
	mul.rn.f64 	%fd564, %fd621, %fd621;
	and.b32  	%r144, %r172, 1;
	setp.eq.b32 	%p74, %r144, 1;
	selp.f64 	%fd565, 0dBDA8FF8320FD8164, 0d3DE5DB65F9785EBA, %p74;
	ld.global.nc.v2.f64 	{%fd566, %fd567}, [%rd76];
	fma.rn.f64 	%fd568, %fd565, %fd564, %fd566;
	fma.rn.f64 	%fd569, %fd568, %fd564, %fd567;
	ld.global.nc.v2.f64 	{%fd570, %fd571}, [%rd76+16];
	fma.rn.f64 	%fd572, %fd569, %fd564, %fd570;
	fma.rn.f64 	%fd573, %fd572, %fd564, %fd571;
	ld.global.nc.v2.f64 	{%fd574, %fd575}, [%rd76+32];
	fma.rn.f64 	%fd576, %fd573, %fd564, %fd574;
	fma.rn.f64 	%fd577, %fd576, %fd564, %fd575;
	fma.rn.f64 	%fd578, %fd577, %fd621, %fd621;
	fma.rn.f64 	%fd579, %fd577, %fd564, 0d3FF0000000000000;
	selp.f64 	%fd580, %fd579, %fd578, %p74;
	and.b32  	%r145, %r172, 2;
	setp.eq.s32 	%p75, %r145, 0;
	mov.f64 	%fd581, 0d0000000000000000;
	sub.f64 	%fd582, %fd581, %fd580;
	selp.f64 	%fd583, %fd580, %fd582, %p75;
	div.rn.f64 	%fd623, %fd109, %fd583;
	mov.f64 	%fd584, 0d3FF0000000000000;
	sub.f64 	%fd622, %fd584, %fd93;
$L__BB0_83:
	ld.param.f64 	%fd598, [_Z13basisFunctioniidPdd_param_2];
	ld.param.u32 	%r152, [_Z13basisFunctioniidPdd_param_0];
	add.s32 	%r146, %r59, -1;
	{ // callseq 19, 0
	.param .b32 param0;
	st.param.b32 	[param0], %r152;
	.param .b32 param1;
	st.param.b32 	[param1], %r146;
	.param .b64 param2;
	st.param.f64 	[param2], %fd598;
	.param .b64 param3;
	st.param.b64 	[param3], %rd5;
	.param .b64 param4;
	st.param.f64 	[param4], %fd120;
	.param .b64 retval0;
	call.uni (retval0), 
	_Z13basisFunctioniidPdd, 
	(
	param0, 
	param1, 
	param2, 
	param3, 
	param4
	);
	ld.param.f64 	%fd585, [retval0];
	} // callseq 19
	add.s32 	%r147, %r152, 1;
	{ // callseq 20, 0
	.param .b32 param0;
	st.param.b32 	[param0], %r147;
	.param .b32 param1;
	st.param.b32 	[param1], %r146;
	.param .b64 param2;
	st.param.f64 	[param2], %fd598;
	.param .b64 param3;
	st.param.b64 	[param3], %rd5;
	.param .b64 param4;
	st.param.f64 	[param4], %fd120;
	.param .b64 retval0;
	call.uni (retval0), 
	_Z13basisFunctioniidPdd, 
	(
	param0, 
	param1, 
	param2, 
	param3, 
	param4
	);
	ld.param.f64 	%fd587, [retval0];
	} // callseq 20
	mul.f64 	%fd589, %fd622, %fd587;
	fma.rn.f64 	%fd612, %fd623, %fd585, %fd589;
	bra.uni 	$L__BB0_54;

}
	// .globl	_Z18bSplineCurveKernelPdiiS_iS_did
.visible .entry _Z18bSplineCurveKernelPdiiS_iS_did(
	.param .u64 .ptr .align 1 _Z18bSplineCurveKernelPdiiS_iS_did_param_0,
	.param .u32 _Z18bSplineCurveKernelPdiiS_iS_did_param_1,
	.param .u32 _Z18bSplineCurveKernelPdiiS_iS_did_param_2,
	.param .u64 .ptr .align 1 _Z18bSplineCurveKernelPdiiS_iS_did_param_3,
	.param .u32 _Z18bSplineCurveKernelPdiiS_iS_did_param_4,
	.param .u64 .ptr .align 1 _Z18bSplineCurveKernelPdiiS_iS_did_param_5,
	.param .f64 _Z18bSplineCurveKernelPdiiS_iS_did_param_6,
	.param .u32 _Z18bSplineCurveKernelPdiiS_iS_did_param_7,
	.param .f64 _Z18bSplineCurveKernelPdiiS_iS_did_param_8
)
{
	.local .align 16 .b8 	__local_depot1[16];
	.reg .b64 	%SP;
	.reg .b64 	%SPL;
	.reg .pred 	%p<22>;
	.reg .b32 	%r<70>;
	.reg .b64 	%rd<67>;
	.reg .b64 	%fd<132>;

	mov.u64 	%SPL, __local_depot1;
	ld.param.u64 	%rd21, [_Z18bSplineCurveKernelPdiiS_iS_did_param_0];
	ld.param.u32 	%r39, [_Z18bSplineCurveKernelPdiiS_iS_did_param_1];
	ld.param.u32 	%r40, [_Z18bSplineCurveKernelPdiiS_iS_did_param_2];
	ld.param.u64 	%rd20, [_Z18bSplineCurveKernelPdiiS_iS_did_param_3];
	ld.param.u32 	%r41, [_Z18bSplineCurveKernelPdiiS_iS_did_param_4];
	ld.param.u64 	%rd22, [_Z18bSplineCurveKernelPdiiS_iS_did_param_5];
	ld.param.f64 	%fd3, [_Z18bSplineCurveKernelPdiiS_iS_did_param_6];
	ld.param.u32 	%r42, [_Z18bSplineCurveKernelPdiiS_iS_did_param_7];
	ld.param.f64 	%fd4, [_Z18bSplineCurveKernelPdiiS_iS_did_param_8];
	cvta.to.global.u64 	%rd1, %rd21;
	cvta.to.global.u64 	%rd2, %rd22;
	add.u64 	%rd3, %SPL, 0;
	mov.u32 	%r43, %ctaid.x;
	mov.u32 	%r44, %ntid.x;
	mov.u32 	%r45, %tid.x;
	mad.lo.s32 	%r1, %r43, %r44, %r45;
	setp.ge.s32 	%p1, %r1, %r41;
	@%p1 bra 	$L__BB1_30;
	cvt.rn.f64.s32 	%fd5, %r1;
	mul.f64 	%fd6, %fd4, %fd5;
	cvt.rn.f64.s32 	%fd7, %r41;
	div.rn.f64 	%fd1, %fd6, %fd7;
	mov.f64 	%fd8, 0d0000000000000000;
	st.local.v2.f64 	[%rd3], {%fd8, %fd8};
	sub.s32 	%r46, %r39, %r40;
	add.s32 	%r2, %r46, 2;
	min.s32 	%r47, %r2, %r42;
	setp.lt.s32 	%p2, %r47, 1;
	@%p2 bra 	$L__BB1_17;
	and.b32  	%r3, %r42, 15;
	and.b32  	%r4, %r42, 7;
	and.b32  	%r5, %r42, 2147483632;
	and.b32  	%r6, %r42, 3;
	neg.s32 	%r7, %r5;
	mov.b32 	%r58, 0;
$L__BB1_3:
	setp.lt.u32 	%p3, %r42, 16;
	{ // callseq 21, 0
	.param .b32 param0;
	st.param.b32 	[param0], %r58;
	.param .b32 param1;
	st.param.b32 	[param1], %r40;
	.param .b64 param2;
	st.param.f64 	[param2], %fd1;
	.param .b64 param3;
	st.param.b64 	[param3], %rd20;
	.param .b64 param4;
	st.param.f64 	[param4], %fd3;
	.param .b64 retval0;
	call.uni (retval0), 
	_Z13basisFunctioniidPdd, 
	(
	param0, 
	param1, 
	param2, 
	param3, 
	param4
	);
	ld.param.f64 	%fd9, [retval0];
	} // callseq 21
	mul.lo.s32 	%r9, %r58, %r42;
	mov.b32 	%r61, 0;
	@%p3 bra 	$L__BB1_6;
	add.s64 	%rd63, %rd3, 64;
	mul.wide.u32 	%rd24, %r9, 8;
	add.s64 	%rd25, %rd1, %rd24;
	add.s64 	%rd64, %rd25, 64;
	mov.u32 	%r59, %r7;
$L__BB1_5:
	.pragma "nounroll";
	ld.global.f64 	%fd10, [%rd64+-64];
	ld.local.v2.f64 	{%fd11, %fd12}, [%rd63+-64];
	fma.rn.f64 	%fd13, %fd9, %fd10, %fd11;
	ld.global.f64 	%fd14, [%rd64+-56];
	fma.rn.f64 	%fd15, %fd9, %fd14, %fd12;
	st.local.v2.f64 	[%rd63+-64], {%fd13, %fd15};
	ld.global.f64 	%fd16, [%rd64+-48];
	ld.local.v2.f64 	{%fd17, %fd18}, [%rd63+-48];
	fma.rn.f64 	%fd19, %fd9, %fd16, %fd17;
	ld.global.f64 	%fd20, [%rd64+-40];
	fma.rn.f64 	%fd21, %fd9, %fd20, %fd18;
	st.local.v2.f64 	[%rd63+-48], {%fd19, %fd21};
	ld.global.f64 	%fd22, [%rd64+-32];
	ld.local.v2.f64 	{%fd23, %fd24}, [%rd63+-32];
	fma.rn.f64 	%fd25, %fd9, %fd22, %fd23;
	ld.global.f64 	%fd26, [%rd64+-24];
	fma.rn.f64 	%fd27, %fd9, %fd26, %fd24;
	st.local.v2.f64 	[%rd63+-32], {%fd25, %fd27};
	ld.global.f64 	%fd28, [%rd64+-16];
	ld.local.v2.f64 	{%fd29, %fd30}, [%rd63+-16];
	fma.rn.f64 	%fd31, %fd9, %fd28, %fd29;
	ld.global.f64 	%fd32, [%rd64+-8];
	fma.rn.f64 	%fd33, %fd9, %fd32, %fd30;
	st.local.v2.f64 	[%rd63+-16], {%fd31, %fd33};
	ld.global.f64 	%fd34, [%rd64];
	ld.local.v2.f64 	{%fd35, %fd36}, [%rd63];
	fma.rn.f64 	%fd37, %fd9, %fd34, %fd35;
	ld.global.f64 	%fd38, [%rd64+8];
	fma.rn.f64 	%fd39, %fd9, %fd38, %fd36;
	st.local.v2.f64 	[%rd63], {%fd37, %fd39};
	ld.global.f64 	%fd40, [%rd64+16];
	ld.local.v2.f64 	{%fd41, %fd42}, [%rd63+16];
	fma.rn.f64 	%fd43, %fd9, %fd40, %fd41;
	ld.global.f64 	%fd44, [%rd64+24];
	fma.rn.f64 	%fd45, %fd9, %fd44, %fd42;
	st.local.v2.f64 	[%rd63+16], {%fd43, %fd45};
	ld.global.f64 	%fd46, [%rd64+32];
	ld.local.v2.f64 	{%fd47, %fd48}, [%rd63+32];
	fma.rn.f64 	%fd49, %fd9, %fd46, %fd47;
	ld.global.f64 	%fd50, [%rd64+40];
	fma.rn.f64 	%fd51, %fd9, %fd50, %fd48;
	st.local.v2.f64 	[%rd63+32], {%fd49, %fd51};
	ld.global.f64 	%fd52, [%rd64+48];
	ld.local.v2.f64 	{%fd53, %fd54}, [%rd63+48];
	fma.rn.f64 	%fd55, %fd9, %fd52, %fd53;
	ld.global.f64 	%fd56, [%rd64+56];
	fma.rn.f64 	%fd57, %fd9, %fd56, %fd54;
	st.local.v2.f64 	[%rd63+48], {%fd55, %fd57};
	add.s32 	%r59, %r59, 16;
	add.s64 	%rd64, %rd64, 128;
	add.s64 	%rd63, %rd63, 128;
	setp.ne.s32 	%p4, %r59, 0;
	mov.u32 	%r61, %r5;
	@%p4 bra 	$L__BB1_5;
$L__BB1_6:
	setp.eq.s32 	%p5, %r3, 0;
	@%p5 bra 	$L__BB1_16;
	add.s32 	%r50, %r3, -1;
	setp.lt.u32 	%p6, %r50, 7;
	@%p6 bra 	$L__BB1_9;
	add.s32 	%r51, %r61, %r9;
	mul.wide.u32 	%rd26, %r51, 8;
	add.s64 	%rd27, %rd1, %rd26;
	ld.global.f64 	%fd58, [%rd27];
	cvt.u64.u32 	%rd28, %r61;
	mul.wide.u32 	%rd29, %r61, 8;
	add.s64 	%rd30, %rd3, %rd29;
	ld.local.f64 	%fd59, [%rd30];
	fma.rn.f64 	%fd60, %fd9, %fd58, %fd59;
	st.local.f64 	[%rd30], %fd60;
	cvt.u64.u32 	%rd31, %r9;
	add.s64 	%rd32, %rd28, %rd31;
	shl.b64 	%rd33, %rd32, 3;
	add.s64 	%rd34, %rd1, %rd33;
	ld.global.f64 	%fd61, [%rd34+8];
	ld.local.f64 	%fd62, [%rd30+8];
	fma.rn.f64 	%fd63, %fd9, %fd61, %fd62;
	st.local.f64 	[%rd30+8], %fd63;
	ld.global.f64 	%fd64, [%rd34+16];
	ld.local.f64 	%fd65, [%rd30+16];
	fma.rn.f64 	%fd66, %fd9, %fd64, %fd65;
	st.local.f64 	[%rd30+16], %fd66;
	ld.global.f64 	%fd67, [%rd34+24];
	ld.local.f64 	%fd68, [%rd30+24];
	fma.rn.f64 	%fd69, %fd9, %fd67, %fd68;
	st.local.f64 	[%rd30+24], %fd69;
	ld.global.f64 	%fd70, [%rd34+32];
	ld.local.f64 	%fd71, [%rd30+32];
	fma.rn.f64 	%fd72, %fd9, %fd70, %fd71;
	st.local.f64 	[%rd30+32], %fd72;
	ld.global.f64 	%fd73, [%rd34+40];
	ld.local.f64 	%fd74, [%rd30+40];
	fma.rn.f64 	%fd75, %fd9, %fd73, %fd74;
	st.local.f64 	[%rd30+40], %fd75;
	ld.global.f64 	%fd76, [%rd34+48];
	ld.local.f64 	%fd77, [%rd30+48];
	fma.rn.f64 	%fd78, %fd9, %fd76, %fd77;
	st.local.f64 	[%rd30+48], %fd78;
	ld.global.f64 	%fd79, [%rd34+56];
	ld.local.f64 	%fd80, [%rd30+56];
	fma.rn.f64 	%fd81, %fd9, %fd79, %fd80;
	st.local.f64 	[%rd30+56], %fd81;
	add.s32 	%r61, %r61, 8;
$L__BB1_9:
	setp.eq.s32 	%p7, %r4, 0;
	@%p7 bra 	$L__BB1_16;
	add.s32 	%r52, %r4, -1;
	setp.lt.u32 	%p8, %r52, 3;
	@%p8 bra 	$L__BB1_12;
	add.s32 	%r53, %r61, %r9;
	mul.wide.u32 	%rd35, %r53, 8;
	add.s64 	%rd36, %rd1, %rd35;
	ld.global.f64 	%fd82, [%rd36];
	cvt.u64.u32 	%rd37, %r61;
	mul.wide.u32 	%rd38, %r61, 8;
	add.s64 	%rd39, %rd3, %rd38;
	ld.local.f64 	%fd83, [%rd39];
	fma.rn.f64 	%fd84, %fd9, %fd82, %fd83;
	st.local.f64 	[%rd39], %fd84;
	cvt.u64.u32 	%rd40, %r9;
	add.s64 	%rd41, %rd37, %rd40;
	shl.b64 	%rd42, %rd41, 3;
	add.s64 	%rd43, %rd1, %rd42;
	ld.global.f64 	%fd85, [%rd43+8];
	ld.local.f64 	%fd86, [%rd39+8];
	fma.rn.f64 	%fd87, %fd9, %fd85, %fd86;
	st.local.f64 	[%rd39+8], %fd87;
	ld.global.f64 	%fd88, [%rd43+16];
	ld.local.f64 	%fd89, [%rd39+16];
	fma.rn.f64 	%fd90, %fd9, %fd88, %fd89;
	st.local.f64 	[%rd39+16], %fd90;
	ld.global.f64 	%fd91, [%rd43+24];
	ld.local.f64 	%fd92, [%rd39+24];
	fma.rn.f64 	%fd93, %fd9, %fd91, %fd92;
	st.local.f64 	[%rd39+24], %fd93;
	add.s32 	%r61, %r61, 4;
$L__BB1_12:
	setp.eq.s32 	%p9, %r6, 0;
	@%p9 bra 	$L__BB1_16;
	setp.eq.s32 	%p10, %r6, 1;
	add.s32 	%r54, %r61, %r9;
	mul.wide.u32 	%rd44, %r54, 8;
	add.s64 	%rd45, %rd1, %rd44;
	ld.global.f64 	%fd94, [%rd45];
	cvt.u64.u32 	%rd10, %r61;
	mul.wide.u32 	%rd46, %r61, 8;
	add.s64 	%rd11, %rd3, %rd46;
	ld.local.f64 	%fd95, [%rd11];
	fma.rn.f64 	%fd96, %fd9, %fd94, %fd95;
	st.local.f64 	[%rd11], %fd96;
	@%p10 bra 	$L__BB1_16;
	setp.eq.s32 	%p11, %r6, 2;
	cvt.u64.u32 	%rd47, %r9;
	add.s64 	%rd48, %rd10, %rd47;
	shl.b64 	%rd49, %rd48, 3;
	add.s64 	%rd12, %rd1, %rd49;
	ld.global.f64 	%fd97, [%rd12+8];
	ld.local.f64 	%fd98, [%rd11+8];
	fma.rn.f64 	%fd99, %fd9, %fd97, %fd98;
	st.local.f64 	[%rd11+8], %fd99;
	@%p11 bra 	$L__BB1_16;
	ld.global.f64 	%fd100, [%rd12+16];
	ld.local.f64 	%fd101, [%rd11+16];
	fma.rn.f64 	%fd102, %fd9, %fd100, %fd101;
	st.local.f64 	[%rd11+16], %fd102;
$L__BB1_16:
	add.s32 	%r58, %r58, 1;
	setp.ne.s32 	%p12, %r58, %r2;
	@%p12 bra 	$L__BB1_3;
$L__BB1_17:
	setp.lt.s32 	%p13, %r42, 1;
	@%p13 bra 	$L__BB1_30;
	mul.lo.s32 	%r18, %r42, %r1;
	and.b32  	%r19, %r42, 15;
	setp.lt.u32 	%p14, %r42, 16;
	mov.b32 	%r66, 0;
	@%p14 bra 	$L__BB1_21;
	and.b32  	%r66, %r42, 2147483632;
	neg.s32 	%r64, %r66;
	add.s64 	%rd65, %rd3, 64;
	add.s64 	%rd14, %rd2, 64;
	mov.u32 	%r63, %r18;
$L__BB1_20:
	.pragma "nounroll";
	mul.wide.s32 	%rd50, %r63, 8;
	add.s64 	%rd51, %rd14, %rd50;
	ld.local.v2.f64 	{%fd103, %fd104}, [%rd65+-64];
	st.global.f64 	[%rd51+-64], %fd103;
	st.global.f64 	[%rd51+-56], %fd104;
	ld.local.v2.f64 	{%fd105, %fd106}, [%rd65+-48];
	st.global.f64 	[%rd51+-48], %fd105;
	st.global.f64 	[%rd51+-40], %fd106;
	ld.local.v2.f64 	{%fd107, %fd108}, [%rd65+-32];
	st.global.f64 	[%rd51+-32], %fd107;
	st.global.f64 	[%rd51+-24], %fd108;
	ld.local.v2.f64 	{%fd109, %fd110}, [%rd65+-16];
	st.global.f64 	[%rd51+-16], %fd109;
	st.global.f64 	[%rd51+-8], %fd110;
	ld.local.v2.f64 	{%fd111, %fd112}, [%rd65];
	st.global.f64 	[%rd51], %fd111;
	st.global.f64 	[%rd51+8], %fd112;
	ld.local.v2.f64 	{%fd113, %fd114}, [%rd65+16];
	st.global.f64 	[%rd51+16], %fd113;
	st.global.f64 	[%rd51+24], %fd114;
	ld.local.v2.f64 	{%fd115, %fd116}, [%rd65+32];
	st.global.f64 	[%rd51+32], %fd115;
	st.global.f64 	[%rd51+40], %fd116;
	ld.local.v2.f64 	{%fd117, %fd118}, [%rd65+48];
	st.global.f64 	[%rd51+48], %fd117;
	st.global.f64 	[%rd51+56], %fd118;
	add.s32 	%r64, %r64, 16;
	add.s64 	%rd65, %rd65, 128;
	add.s32 	%r63, %r63, 16;
	setp.ne.s32 	%p15, %r64, 0;
	@%p15 bra 	$L__BB1_20;
$L__BB1_21:
	setp.eq.s32 	%p16, %r19, 0;
	@%p16 bra 	$L__BB1_30;
	and.b32  	%r27, %r42, 7;
	setp.lt.u32 	%p17, %r19, 8;
	@%p17 bra 	$L__BB1_24;
	mul.wide.u32 	%rd52, %r66, 8;
	add.s64 	%rd53, %rd3, %rd52;
	ld.local.f64 	%fd119, [%rd53];
	add.s32 	%r56, %r66, %r18;
	mul.wide.s32 	%rd54, %r56, 8;
	add.s64 	%rd55, %rd2, %rd54;
	st.global.f64 	[%rd55], %fd119;
	ld.local.f64 	%fd120, [%rd53+8];
	st.global.f64 	[%rd55+8], %fd120;
	ld.local.f64 	%fd121, [%rd53+16];
	st.global.f64 	[%rd55+16], %fd121;
	ld.local.f64 	%fd122, [%rd53+24];
	st.global.f64 	[%rd55+24], %fd122;
	ld.local.f64 	%fd123, [%rd53+32];
	st.global.f64 	[%rd55+32], %fd123;
	ld.local.f64 	%fd124, [%rd53+40];
	st.global.f64 	[%rd55+40], %fd124;
	ld.local.f64 	%fd125, [%rd53+48];
	st.global.f64 	[%rd55+48], %fd125;
	ld.local.f64 	%fd126, [%rd53+56];
	st.global.f64 	[%rd55+56], %fd126;
	add.s32 	%r66, %r66, 8;
$L__BB1_24:
	setp.eq.s32 	%p18, %r27, 0;
	@%p18 bra 	$L__BB1_30;
	and.b32  	%r30, %r42, 3;
	setp.lt.u32 	%p19, %r27, 4;
	@%p19 bra 	$L__BB1_27;
	mul.wide.u32 	%rd56, %r66, 8;
	add.s64 	%rd57, %rd3, %rd56;
	ld.local.f64 	%fd127, [%rd57];
	add.s32 	%r57, %r66, %r18;
	mul.wide.s32 	%rd58, %r57, 8;
	add.s64 	%rd59, %rd2, %rd58;
	st.global.f64 	[%rd59], %fd127;
	ld.local.f64 	%fd128, [%rd57+8];
	st.global.f64 	[%rd59+8], %fd128;
	ld.local.f64 	%fd129, [%rd57+16];
	st.global.f64 	[%rd59+16], %fd129;
	ld.local.f64 	%fd130, [%rd57+24];
	st.global.f64 	[%rd59+24], %fd130;
	add.s32 	%r66, %r66, 4;
$L__BB1_27:
	setp.eq.s32 	%p20, %r30, 0;
	@%p20 bra 	$L__BB1_30;
	add.s32 	%r69, %r66, %r18;
	mul.wide.u32 	%rd60, %r66, 8;
	add.s64 	%rd66, %rd3, %rd60;
	neg.s32 	%r68, %r30;
$L__BB1_29:
	.pragma "nounroll";
	mul.wide.s32 	%rd61, %r69, 8;
	add.s64 	%rd62, %rd2, %rd61;
	ld.local.f64 	%fd131, [%rd66];
	st.global.f64 	[%rd62], %fd131;
	add.s32 	%r69, %r69, 1;
	add.s64 	%rd66, %rd66, 8;
	add.s32 	%r68, %r68, 1;
	setp.ne.s32 	%p21, %r68, 0;
	@%p21 bra 	$L__BB1_29;
$L__BB1_30:
	ret;

}
.func  (.param .align 16 .b8 func_retval0[16]) __internal_trig_reduction_slowpathd(
	.param .b64 __internal_trig_reduction_slowpathd_param_0
)
{
	.local .align 8 .b8 	__local_depot2[40];
	.reg .b64 	%SP;
	.reg .b64 	%SPL;
	.reg .pred 	%p<10>;
	.reg .b32 	%r<47>;
	.reg .b64 	%rd<74>;
	.reg .b64 	%fd<5>;

	mov.u64 	%SPL, __local_depot2;
	ld.param.f64 	%fd4, [__internal_trig_reduction_slowpathd_param_0];
	add.u64 	%rd1, %SPL, 0;
	{
	.reg .b32 %temp; 
	mov.b64 	{%temp, %r1}, %fd4;
	}
	shr.u32 	%r2, %r1, 20;
	and.b32  	%r3, %r2, 2047;
	setp.eq.s32 	%p1, %r3, 2047;
	mov.b32 	%r46, 0;
	@%p1 bra 	$L__BB2_9;
	add.s32 	%r20, %r3, -1024;
	mov.b64 	%rd20, %fd4;
	shl.b64 	%rd2, %rd20, 11;
	shr.u32 	%r4, %r20, 6;
	sub.s32 	%r45, 15, %r4;
	sub.s32 	%r21, 19, %r4;
	setp.lt.u32 	%p2, %r20, 128;
	selp.b32 	%r6, 18, %r21, %p2;
	setp.ge.s32 	%p3, %r45, %r6;
	mov.b64 	%rd70, 0;
	@%p3 bra 	$L__BB2_4;
	add.s32 	%r23, %r6, %r4;
	neg.s32 	%r43, %r23;
	or.b64  	%rd3, %rd2, -9223372036854775808;
	mov.b64 	%rd70, 0;
	mov.b32 	%r42, 0;
	mov.u64 	%rd25, __cudart_i2opi_d;
	mov.u32 	%r44, %r45;
$L__BB2_3:
	.pragma "nounroll";
	mul.wide.s32 	%rd22, %r42, 8;
	add.s64 	%rd23, %rd1, %rd22;
	mul.wide.s32 	%rd24, %r44, 8;
	add.s64 	%rd26, %rd25, %rd24;
	ld.global.nc.u64 	%rd27, [%rd26];
	{
	.reg .u32 %r0, %r1, %r2, %r3, %alo, %ahi, %blo, %bhi, %clo, %chi;
	mov.b64 	{%alo,%ahi}, %rd27;
	mov.b64 	{%blo,%bhi}, %rd3;
	mov.b64 	{%clo,%chi}, %rd70;
	mad.lo.cc.u32 	%r0, %alo, %blo, %clo;
	madc.hi.cc.u32 	%r1, %alo, %blo, %chi;
	madc.hi.u32 	%r2, %alo, %bhi, 0;
	mad.lo.cc.u32 	%r1, %alo, %bhi, %r1;
	madc.hi.cc.u32 	%r2, %ahi, %blo, %r2;
	madc.hi.u32 	%r3, %ahi, %bhi, 0;
	mad.lo.cc.u32 	%r1, %ahi, %blo, %r1;
	madc.lo.cc.u32 	%r2, %ahi, %bhi, %r2;
	addc.u32 	%r3, %r3, 0;
	mov.b64 	%rd28, {%r0,%r1};
	mov.b64 	%rd70, {%r2,%r3};
	}
	st.local.u64 	[%rd23], %rd28;
	add.s32 	%r44, %r44, 1;
	add.s32 	%r43, %r43, 1;
	add.s32 	%r42, %r42, 1;
	setp.ne.s32 	%p4, %r43, -15;
	mov.u32 	%r45, %r6;
	@%p4 bra 	$L__BB2_3;
$L__BB2_4:
	cvt.s64.s32 	%rd29, %r45;
	cvt.u64.u32 	%rd30, %r4;
	add.s64 	%rd31, %rd30, %rd29;
	shl.b64 	%rd32, %rd31, 3;
	add.s64 	%rd33, %rd1, %rd32;
	st.local.u64 	[%rd33+-120], %rd70;
	and.b32  	%r15, %r2, 63;
	ld.local.u64 	%rd72, [%rd1+16];
	ld.local.u64 	%rd71, [%rd1+24];
	setp.eq.s32 	%p5, %r15, 0;
	@%p5 bra 	$L__BB2_6;
	shl.b64 	%rd34, %rd71, %r15;
	shr.u64 	%rd35, %rd72, 1;
	xor.b32  	%r24, %r15, 63;
	shr.u64 	%rd36, %rd35, %r24;
	or.b64  	%rd71, %rd34, %rd36;
	ld.local.u64 	%rd37, [%rd1+8];
	shl.b64 	%rd38, %rd72, %r15;
	shr.u64 	%rd39, %rd37, 1;
	shr.u64 	%rd40, %rd39, %r24;
	or.b64  	%rd72, %rd38, %rd40;
$L__BB2_6:
	and.b32  	%r25, %r1, -2147483648;
	shr.u64 	%rd41, %rd71, 62;
	cvt.u32.u64 	%r26, %rd41;
	mov.b64 	{%r27, %r28}, %rd71;
	mov.b64 	{%r29, %r30}, %rd72;
	shf.l.wrap.b32 	%r31, %r30, %r27, 2;
	shf.l.wrap.b32 	%r32, %r27, %r28, 2;
	mov.b64 	%rd42, {%r31, %r32};
	shl.b64 	%rd43, %rd72, 2;
	shr.u64 	%rd44, %rd42, 63;
	cvt.u32.u64 	%r33, %rd44;
	add.s32 	%r34, %r33, %r26;
	setp.eq.s32 	%p6, %r25, 0;
	neg.s32 	%r35, %r34;
	selp.b32 	%r46, %r34, %r35, %p6;
	setp.gt.s64 	%p7, %rd42, -1;
	mov.b64 	%rd45, 0;
	{
	.reg .u32 %r0, %r1, %r2, %r3, %a0, %a1, %a2, %a3, %b0, %b1, %b2, %b3;
	mov.b64 	{%a0,%a1}, %rd45;
	mov.b64 	{%a2,%a3}, %rd45;
	mov.b64 	{%b0,%b1}, %rd43;
	mov.b64 	{%b2,%b3}, %rd42;
	sub.cc.u32 	%r0, %a0, %b0;
	subc.cc.u32 	%r1, %a1, %b1;
	subc.cc.u32 	%r2, %a2, %b2;
	subc.u32 	%r3, %a3, %b3;
	mov.b64 	%rd46, {%r0,%r1};
	mov.b64 	%rd47, {%r2,%r3};
	}
	xor.b32  	%r36, %r25, -2147483648;
	selp.b64 	%rd73, %rd42, %rd47, %p7;
	selp.b64 	%rd14, %rd43, %rd46, %p7;
	selp.b32 	%r17, %r25, %r36, %p7;
	clz.b64 	%r37, %rd73;
	cvt.u64.u32 	%rd15, %r37;
	setp.eq.s32 	%p8, %r37, 0;
	@%p8 bra 	$L__BB2_8;
	cvt.u32.u64 	%r38, %rd15;
	and.b32  	%r39, %r38, 63;
	shl.b64 	%rd48, %rd73, %r39;
	shr.u64 	%rd49, %rd14, 1;
	not.b32 	%r40, %r38;
	and.b32  	%r41, %r40, 63;
	shr.u64 	%rd50, %rd49, %r41;
	or.b64  	%rd73, %rd48, %rd50;
$L__BB2_8:
	mov.b64 	%rd51, -3958705157555305931;
	{
	.reg .u32 %r0, %r1, %r2, %r3, %alo, %ahi, %blo, %bhi;
	mov.b64 	{%alo,%ahi}, %rd73;
	mov.b64 	{%blo,%bhi}, %rd51;
	mul.lo.u32 	%r0, %alo, %blo;
	mul.hi.u32 	%r1, %alo, %blo;
	mad.lo.cc.u32 	%r1, %alo, %bhi, %r1;
	madc.hi.u32 	%r2, %alo, %bhi, 0;
	mad.lo.cc.u32 	%r1, %ahi, %blo, %r1;
	madc.hi.cc.u32 	%r2, %ahi, %blo, %r2;
	madc.hi.u32 	%r3, %ahi, %bhi, 0;
	mad.lo.cc.u32 	%r2, %ahi, %bhi, %r2;
	addc.u32 	%r3, %r3, 0;
	mov.b64 	%rd52, {%r0,%r1};
	mov.b64 	%rd53, {%r2,%r3};
	}
	setp.gt.s64 	%p9, %rd53, 0;
	{
	.reg .u32 %r0, %r1, %r2, %r3, %a0, %a1, %a2, %a3, %b0, %b1, %b2, %b3;
	mov.b64 	{%a0,%a1}, %rd52;
	mov.b64 	{%a2,%a3}, %rd53;
	mov.b64 	{%b0,%b1}, %rd52;
	mov.b64 	{%b2,%b3}, %rd53;
	add.cc.u32 	%r0, %a0, %b0;
	addc.cc.u32 	%r1, %a1, %b1;
	addc.cc.u32 	%r2, %a2, %b2;
	addc.u32 	%r3, %a3, %b3;
	mov.b64 	%rd54, {%r0,%r1};
	mov.b64 	%rd55, {%r2,%r3};
	}
	selp.b64 	%rd56, %rd55, %rd53, %p9;
	selp.s64 	%rd57, -1, 0, %p9;
	sub.s64 	%rd58, %rd57, %rd15;
	cvt.u64.u32 	%rd59, %r17;
	shl.b64 	%rd60, %rd59, 32;
	add.s64 	%rd61, %rd56, 1;
	shr.u64 	%rd62, %rd61, 10;
	add.s64 	%rd63, %rd62, 1;
	shr.u64 	%rd64, %rd63, 1;
	shl.b64 	%rd65, %rd58, 52;
	add.s64 	%rd66, %rd65, %rd64;
	add.s64 	%rd67, %rd66, 4602678819172646912;
	or.b64  	%rd68, %rd67, %rd60;
	mov.b64 	%fd4, %rd68;
$L__BB2_9:
	st.param.f64 	[func_retval0], %fd4;
	st.param.b32 	[func_retval0+8], %r46;
	ret;

}


// ===== COMPILED SASS (sm_100) =====

	.target	sm_100

	.elftype	@"ET_EXEC"


//--------------------- .note.nv.tkinfo           --------------------------
	.section	.note.nv.tkinfo,"",@"SHT_NOTE"
	.sectionflags	@"SHF_NOTE_NV_TKINFO"
	.tkinfo
        /*0018*/ 	.word	0x00000002
        /*0030*/ 	.string	""
        /*0030*/ 	.string	"ptxas"
        /*0030*/ 	.string	"Cuda compilation tools, release 13.0, V13.0.88"
        /*0030*/ 	.string	"Build cuda_13.0.r13.0/compiler.36424714_0"
        /*0030*/ 	.string	"-arch sm_100 -m 64 "



//--------------------- .note.nv.cuinfo           --------------------------
	.section	.note.nv.cuinfo,"",@"SHT_NOTE"
	.sectionflags	@"SHF_NOTE_NV_CUINFO"
        /*0018*/ 	.short	0x0002
        /*001a*/ 	.short	0x0064
        /*001c*/ 	.short	0x0082
	.zero		2


//--------------------- .nv.info                  --------------------------
	.section	.nv.info,"",@"SHT_CUDA_INFO"
	.align	4


	//----- nvinfo : EIATTR_REGCOUNT
	.align		4
        /*0000*/ 	.byte	0x04, 0x2f
        /*0002*/ 	.short	(.L_3 - .L_2)
	.align		4
.L_2:
        /*0004*/ 	.word	index@(_Z18bSplineCurveKernelPdiiS_iS_did)
        /*0008*/ 	.word	0x00000040


	//----- nvinfo : EIATTR_FRAME_SIZE
	.align		4
.L_3:
        /*000c*/ 	.byte	0x04, 0x11
        /*000e*/ 	.short	(.L_5 - .L_4)
	.align		4
.L_4:
        /*0010*/ 	.word	index@($_Z18bSplineCurveKernelPdiiS_iS_did$__internal_trig_reduction_slowpathd)
        /*0014*/ 	.word	0x00000010


	//----- nvinfo : EIATTR_FRAME_SIZE
	.align		4
.L_5:
        /*0018*/ 	.byte	0x04, 0x11
        /*001a*/ 	.short	(.L_7 - .L_6)
	.align		4
.L_6:
        /*001c*/ 	.word	index@($__internal_0_$__cuda_sm20_div_rn_f64_full)
        /*0020*/ 	.word	0x00000010


	//----- nvinfo : EIATTR_FRAME_SIZE
	.align		4
.L_7:
        /*0024*/ 	.byte	0x04, 0x11
        /*0026*/ 	.short	(.L_9 - .L_8)
	.align		4
.L_8:
        /*0028*/ 	.word	index@($_Z18bSplineCurveKernelPdiiS_iS_did$_Z13basisFunctioniidPdd)
        /*002c*/ 	.word	0x00000010


	//----- nvinfo : EIATTR_FRAME_SIZE
	.align		4
.L_9:
        /*0030*/ 	.byte	0x04, 0x11
        /*0032*/ 	.short	(.L_11 - .L_10)
	.align		4
.L_10:
        /*0034*/ 	.word	index@(_Z18bSplineCurveKernelPdiiS_iS_did)
        /*0038*/ 	.word	0x00000010


	//----- nvinfo : EIATTR_MIN_STACK_SIZE
	.align		4
.L_11:
        /*003c*/ 	.byte	0x04, 0x12
        /*003e*/ 	.short	(.L_13 - .L_12)
	.align		4
.L_12:
        /*0040*/ 	.word	index@(_Z18bSplineCurveKernelPdiiS_iS_did)
        /*0044*/ 	.word	0x00000010
.L_13:


//--------------------- .nv.compat                --------------------------
	.section	.nv.compat,"",@"SHT_CUDA_COMPAT_INFO"
	.align	4
        /*0000*/ 	.byte	0x02, 0x09, 0x00, 0x00, 0x02, 0x02, 0x01, 0x00, 0x02, 0x05, 0x05, 0x00, 0x03, 0x07, 0x01, 0x01
        /*0010*/ 	.byte	0x02, 0x03, 0x00, 0x00, 0x02, 0x06, 0x01, 0x00, 0x04, 0x0b, 0x08, 0x00, 0x01, 0x00, 0x00, 0x00
        /*0020*/ 	.byte	0x00, 0x00, 0x00, 0x00


//--------------------- .nv.info._Z18bSplineCurveKernelPdiiS_iS_did --------------------------
	.section	.nv.info._Z18bSplineCurveKernelPdiiS_iS_did,"",@"SHT_CUDA_INFO"
	.sectionflags	@""
	.align	4


	//----- nvinfo : EIATTR_CUDA_API_VERSION
	.align		4
        /*0000*/ 	.byte	0x04, 0x37
        /*0002*/ 	.short	(.L_15 - .L_14)
.L_14:
        /*0004*/ 	.word	0x00000082


	//----- nvinfo : EIATTR_KPARAM_INFO
	.align		4
.L_15:
        /*0008*/ 	.byte	0x04, 0x17
        /*000a*/ 	.short	(.L_17 - .L_16)
.L_16:
        /*000c*/ 	.word	0x00000000
        /*0010*/ 	.short	0x0008
        /*0012*/ 	.short	0x0038
        /*0014*/ 	.byte	0x00, 0xf0, 0x21, 0x00


	//----- nvinfo : EIATTR_KPARAM_INFO
	.align		4
.L_17:
        /*0018*/ 	.byte	0x04, 0x17
        /*001a*/ 	.short	(.L_19 - .L_18)
.L_18:
        /*001c*/ 	.word	0x00000000
        /*0020*/ 	.short	0x0007
        /*0022*/ 	.short	0x0030
        /*0024*/ 	.byte	0x00, 0xf0, 0x11, 0x00


	//----- nvinfo : EIATTR_KPARAM_INFO
	.align		4
.L_19:
        /*0028*/ 	.byte	0x04, 0x17
        /*002a*/ 	.short	(.L_21 - .L_20)
.L_20:
        /*002c*/ 	.word	0x00000000
        /*0030*/ 	.short	0x0006
        /*0032*/ 	.short	0x0028
        /*0034*/ 	.byte	0x00, 0xf0, 0x21, 0x00


	//----- nvinfo : EIATTR_KPARAM_INFO
	.align		4
.L_21:
        /*0038*/ 	.byte	0x04, 0x17
        /*003a*/ 	.short	(.L_23 - .L_22)
.L_22:
        /*003c*/ 	.word	0x00000000
        /*0040*/ 	.short	0x0005
        /*0042*/ 	.short	0x0020
        /*0044*/ 	.byte	0x00, 0xf5, 0x21, 0x00


	//----- nvinfo : EIATTR_KPARAM_INFO
	.align		4
.L_23:
        /*0048*/ 	.byte	0x04, 0x17
        /*004a*/ 	.short	(.L_25 - .L_24)
.L_24:
        /*004c*/ 	.word	0x00000000
        /*0050*/ 	.short	0x0004
        /*0052*/ 	.short	0x0018
        /*0054*/ 	.byte	0x00, 0xf0, 0x11, 0x00


	//----- nvinfo : EIATTR_KPARAM_INFO
	.align		4
.L_25:
        /*0058*/ 	.byte	0x04, 0x17
        /*005a*/ 	.short	(.L_27 - .L_26)
.L_26:
        /*005c*/ 	.word	0x00000000
        /*0060*/ 	.short	0x0003
        /*0062*/ 	.short	0x0010
        /*0064*/ 	.byte	0x00, 0xf5, 0x21, 0x00


	//----- nvinfo : EIATTR_KPARAM_INFO
	.align		4
.L_27:
        /*0068*/ 	.byte	0x04, 0x17
        /*006a*/ 	.short	(.L_29 - .L_28)
.L_28:
        /*006c*/ 	.word	0x00000000
        /*0070*/ 	.short	0x0002
        /*0072*/ 	.short	0x000c
        /*0074*/ 	.byte	0x00, 0xf0, 0x11, 0x00


	//----- nvinfo : EIATTR_KPARAM_INFO
	.align		4
.L_29:
        /*0078*/ 	.byte	0x04, 0x17
        /*007a*/ 	.short	(.L_31 - .L_30)
.L_30:
        /*007c*/ 	.word	0x00000000
        /*0080*/ 	.short	0x0001
        /*0082*/ 	.short	0x0008
        /*0084*/ 	.byte	0x00, 0xf0, 0x11, 0x00


	//----- nvinfo : EIATTR_KPARAM_INFO
	.align		4
.L_31:
        /*0088*/ 	.byte	0x04, 0x17
        /*008a*/ 	.short	(.L_33 - .L_32)
.L_32:
        /*008c*/ 	.word	0x00000000
        /*0090*/ 	.short	0x0000
        /*0092*/ 	.short	0x0000
        /*0094*/ 	.byte	0x00, 0xf5, 0x21, 0x00


	//----- nvinfo : EIATTR_SPARSE_MMA_MASK
	.align		4
.L_33:
        /*0098*/ 	.byte	0x03, 0x50
        /*009a*/ 	.short	0x0000


	//----- nvinfo : EIATTR_MAXREG_COUNT
	.align		4
        /*009c*/ 	.byte	0x03, 0x1b
        /*009e*/ 	.short	0x00ff


	//----- nvinfo : EIATTR_MERCURY_ISA_VERSION
	.align		4
        /*00a0*/ 	.byte	0x03, 0x5f
        /*00a2*/ 	.short	0x0101


	//----- nvinfo : EIATTR_VRC_CTA_INIT_COUNT
	.align		4
        /*00a4*/ 	.byte	0x02, 0x4a
	.zero		1
	.zero		1


	//----- nvinfo : EIATTR_EXIT_INSTR_OFFSETS
	.align		4
        /*00a8*/ 	.byte	0x04, 0x1c
        /*00aa*/ 	.short	(.L_35 - .L_34)


	//   ....[0]....
.L_34:
        /*00ac*/ 	.word	0x00000080


	//   ....[1]....
        /*00b0*/ 	.word	0x00000f30


	//   ....[2]....
        /*00b4*/ 	.word	0x00001210


	//   ....[3]....
        /*00b8*/ 	.word	0x00001370


	//   ....[4]....
        /*00bc*/ 	.word	0x00001470


	//   ....[5]....
        /*00c0*/ 	.word	0x00001540


	//----- nvinfo : EIATTR_CRS_STACK_SIZE
	.align		4
.L_35:
        /*00c4*/ 	.byte	0x04, 0x1e
        /*00c6*/ 	.short	(.L_37 - .L_36)
.L_36:
        /*00c8*/ 	.word	0x00000000


	//----- nvinfo : EIATTR_CBANK_PARAM_SIZE
	.align		4
.L_37:
        /*00cc*/ 	.byte	0x03, 0x19
        /*00ce*/ 	.short	0x0040


	//----- nvinfo : EIATTR_PARAM_CBANK
	.align		4
        /*00d0*/ 	.byte	0x04, 0x0a
        /*00d2*/ 	.short	(.L_39 - .L_38)
	.align		4
.L_38:
        /*00d4*/ 	.word	index@(.nv.constant0._Z18bSplineCurveKernelPdiiS_iS_did)
        /*00d8*/ 	.short	0x0380
        /*00da*/ 	.short	0x0040


	//----- nvinfo : EIATTR_SW_WAR
	.align		4
.L_39:
        /*00dc*/ 	.byte	0x04, 0x36
        /*00de*/ 	.short	(.L_41 - .L_40)
.L_40:
        /*00e0*/ 	.word	0x00000008
.L_41:


//--------------------- .nv.callgraph             --------------------------
	.section	.nv.callgraph,"",@"SHT_CUDA_CALLGRAPH"
	.align	4
	.sectionentsize	8
	.align		4
        /*0000*/ 	.word	0x00000000
	.align		4
        /*0004*/ 	.word	0xffffffff
	.align		4
        /*0008*/ 	.word	0x00000000
	.align		4
        /*000c*/ 	.word	0xfffffffe
	.align		4
        /*0010*/ 	.word	0x00000000
	.align		4
        /*0014*/ 	.word	0xfffffffd
	.align		4
        /*0018*/ 	.word	0x00000000
	.align		4
        /*001c*/ 	.word	0xfffffffc


//--------------------- .nv.constant4             --------------------------
	.section	.nv.constant4,"a",@progbits
	.align	8
	.align		8
.nv.constant4:
        /*0000*/ 	.dword	__cudart_i2opi_d
	.align		8
        /*0008*/ 	.dword	__cudart_sin_cos_coeffs


//--------------------- .text._Z18bSplineCurveKernelPdiiS_iS_did --------------------------
	.section	.text._Z18bSplineCurveKernelPdiiS_iS_did,"ax",@progbits
	.align	128
        .global         _Z18bSplineCurveKernelPdiiS_iS_did
        .type           _Z18bSplineCurveKernelPdiiS_iS_did,@function
        .size           _Z18bSplineCurveKernelPdiiS_iS_did,(.L_x_88 - _Z18bSplineCurveKernelPdiiS_iS_did)
        .other          _Z18bSplineCurveKernelPdiiS_iS_did,@"STO_CUDA_ENTRY STV_DEFAULT"
_Z18bSplineCurveKernelPdiiS_iS_did:
.text._Z18bSplineCurveKernelPdiiS_iS_did:
[----:B------:R-:W0:Y:S01]  /*0000*/  LDC R1, c[0x0][0x37c] ;  /* 0x0000df00ff017b82 */ /* 0x000e220000000800 */
[----:B------:R-:W1:Y:S07]  /*0010*/  S2R R3, SR_TID.X ;  /* 0x0000000000037919 */ /* 0x000e6e0000002100 */
[----:B------:R-:W1:Y:S01]  /*0020*/  S2UR UR4, SR_CTAID.X ;  /* 0x00000000000479c3 */ /* 0x000e620000002500 */
[----:B------:R-:W2:Y:S01]  /*0030*/  LDCU UR5, c[0x0][0x398] ;  /* 0x00007300ff0577ac */ /* 0x000ea20008000800 */
[----:B0-----:R-:W-:-:S06]  /*0040*/  VIADD R1, R1, 0xfffffff0 ;  /* 0xfffffff001017836 */ /* 0x001fcc0000000000 */
[----:B------:R-:W1:Y:S02]  /*0050*/  LDC R22, c[0x0][0x360] ;  /* 0x0000d800ff167b82 */ /* 0x000e640000000800 */
[----:B-1----:R-:W-:-:S05]  /*0060*/  IMAD R22, R22, UR4, R3 ;  /* 0x0000000416167c24 */ /* 0x002fca000f8e0203 */
[----:B--2---:R-:W-:-:S13]  /*0070*/  ISETP.GE.AND P0, PT, R22, UR5, PT ;  /* 0x0000000516007c0c */ /* 0x004fda000bf06270 */
[----:B------:R-:W-:Y:S05]  /*0080*/  @P0 EXIT ;  /* 0x000000000000094d */ /* 0x000fea0003800000 */
[----:B------:R-:W0:Y:S01]  /*0090*/  I2F.F64 R6, UR5 ;  /* 0x0000000500067d12 */ /* 0x000e220008201c00 */
[----:B------:R-:W-:Y:S01]  /*00a0*/  IMAD.MOV.U32 R2, RZ, RZ, 0x1 ;  /* 0x00000001ff027424 */ /* 0x000fe200078e00ff */
[----:B------:R-:W1:Y:S01]  /*00b0*/  LDCU.64 UR4, c[0x0][0x3b8] ;  /* 0x00007700ff0477ac */ /* 0x000e620008000a00 */
[----:B------:R-:W-:Y:S05]  /*00c0*/  BSSY.RECONVERGENT B6, `(.L_x_0) ;  /* 0x0000015000067945 */ /* 0x000fea0003800200 */
[----:B0-----:R-:W0:Y:S02]  /*00d0*/  MUFU.RCP64H R3, R7 ;  /* 0x0000000700037308 */ /* 0x001e240000001800 */
[----:B0-----:R-:W-:-:S08]  /*00e0*/  DFMA R4, -R6, R2, 1 ;  /* 0x3ff000000604742b */ /* 0x001fd00000000102 */
[----:B------:R-:W-:Y:S02]  /*00f0*/  DFMA R8, R4, R4, R4 ;  /* 0x000000040408722b */ /* 0x000fe40000000004 */
[----:B------:R-:W1:Y:S06]  /*0100*/  I2F.F64 R4, R22 ;  /* 0x0000001600047312 */ /* 0x000e6c0000201c00 */
[----:B------:R-:W-:-:S08]  /*0110*/  DFMA R8, R2, R8, R2 ;  /* 0x000000080208722b */ /* 0x000fd00000000002 */
[----:B------:R-:W-:Y:S02]  /*0120*/  DFMA R2, -R6, R8, 1 ;  /* 0x3ff000000602742b */ /* 0x000fe40000000108 */
[----:B-1----:R-:W-:-:S06]  /*0130*/  DMUL R4, R4, UR4 ;  /* 0x0000000404047c28 */ /* 0x002fcc0008000000 */
[----:B------:R-:W-:-:S04]  /*0140*/  DFMA R2, R8, R2, R8 ;  /* 0x000000020802722b */ /* 0x000fc80000000008 */
[----:B------:R-:W-:-:S04]  /*0150*/  FSETP.GEU.AND P1, PT, |R5|, 6.5827683646048100446e-37, PT ;  /* 0x036000000500780b */ /* 0x000fc80003f2e200 */
[----:B------:R-:W-:-:S08]  /*0160*/  DMUL R24, R4, R2 ;  /* 0x0000000204187228 */ /* 0x000fd00000000000 */
[----:B------:R-:W-:-:S08]  /*0170*/  DFMA R8, -R6, R24, R4 ;  /* 0x000000180608722b */ /* 0x000fd00000000104 */
[----:B------:R-:W-:-:S10]  /*0180*/  DFMA R24, R2, R8, R24 ;  /* 0x000000080218722b */ /* 0x000fd40000000018 */
[----:B------:R-:W-:-:S05]  /*0190*/  FFMA R0, RZ, R7, R25 ;  /* 0x00000007ff007223 */ /* 0x000fca0000000019 */
[----:B------:R-:W-:-:S13]  /*01a0*/  FSETP.GT.AND P0, PT, |R0|, 1.469367938527859385e-39, PT ;  /* 0x001000000000780b */ /* 0x000fda0003f04200 */
[----:B------:R-:W-:Y:S05]  /*01b0*/  @P0 BRA P1, `(.L_x_1) ;  /* 0x0000000000140947 */ /* 0x000fea0000800000 */
[----:B------:R-:W-:Y:S01]  /*01c0*/  MOV R20, 0x1f0 ;  /* 0x000001f000147802 */ /* 0x000fe20000000f00 */
[----:B------:R-:W-:-:S07]  /*01d0*/  IMAD.MOV.U32 R21, RZ, RZ, 0x0 ;  /* 0x00000000ff157424 */ /* 0x000fce00078e00ff */
[----:B------:R-:W-:Y:S05]  /*01e0*/  CALL.REL.NOINC `($__internal_0_$__cuda_sm20_div_rn_f64_full) ;  /* 0x0000006800047944 */ /* 0x000fea0003c00000 */
[----:B------:R-:W-:Y:S02]  /*01f0*/  IMAD.MOV.U32 R24, RZ, RZ, R4 ;  /* 0x000000ffff187224 */ /* 0x000fe400078e0004 */
[----:B------:R-:W-:-:S07]  /*0200*/  IMAD.MOV.U32 R25, RZ, RZ, R5 ;  /* 0x000000ffff197224 */ /* 0x000fce00078e0005 */
.L_x_1:
[----:B------:R-:W-:Y:S05]  /*0210*/  BSYNC.RECONVERGENT B6 ;  /* 0x0000000000067941 */ /* 0x000fea0003800200 */
.L_x_0:
[----:B------:R-:W0:Y:S01]  /*0220*/  LDC R3, c[0x0][0x3b0] ;  /* 0x0000ec00ff037b82 */ /* 0x000e220000000800 */
[----:B------:R-:W1:Y:S01]  /*0230*/  LDCU.64 UR38, c[0x0][0x388] ;  /* 0x00007100ff2677ac */ /* 0x000e620008000a00 */
[----:B------:R2:W-:Y:S01]  /*0240*/  STL.128 [R1], RZ ;  /* 0x000000ff01007387 */ /* 0x0005e20000100c00 */
[----:B------:R-:W3:Y:S01]  /*0250*/  LDCU.64 UR36, c[0x0][0x358] ;  /* 0x00006b00ff2477ac */ /* 0x000ee20008000a00 */
[----:B-1----:R-:W-:-:S06]  /*0260*/  UIADD3 UR39, UPT, UPT, UR38, 0x2, -UR39 ;  /* 0x0000000226277890 */ /* 0x002fcc000fffe827 */
[----:B0-----:R-:W-:-:S04]  /*0270*/  VIMNMX R0, PT, PT, R3, UR39, PT ;  /* 0x0000002703007c48 */ /* 0x001fc8000bfe0100 */
[----:B------:R-:W-:-:S13]  /*0280*/  ISETP.GE.AND P0, PT, R0, 0x1, PT ;  /* 0x000000010000780c */ /* 0x000fda0003f06270 */
[----:B--23--:R-:W-:Y:S05]  /*0290*/  @!P0 BRA `(.L_x_2) ;  /* 0x0000000c00208947 */ /* 0x00cfea0003800000 */
[C---:B------:R-:W-:Y:S01]  /*02a0*/  LOP3.LUT R17, R3.reuse, 0x7ffffff0, RZ, 0xc0, !PT ;  /* 0x7ffffff003117812 */ /* 0x040fe200078ec0ff */
[----:B------:R-:W-:Y:S01]  /*02b0*/  UMOV UR38, URZ ;  /* 0x000000ff00267c82 */ /* 0x000fe20008000000 */
[C---:B------:R-:W-:Y:S02]  /*02c0*/  LOP3.LUT R19, R3.reuse, 0xf, RZ, 0xc0, !PT ;  /* 0x0000000f03137812 */ /* 0x040fe400078ec0ff */
[C---:B------:R-:W-:Y:S01]  /*02d0*/  LOP3.LUT R18, R3.reuse, 0x7, RZ, 0xc0, !PT ;  /* 0x0000000703127812 */ /* 0x040fe200078ec0ff */
[----:B------:R-:W-:Y:S01]  /*02e0*/  IMAD.MOV R2, RZ, RZ, -R17 ;  /* 0x000000ffff027224 */ /* 0x000fe200078e0a11 */
[----:B------:R-:W-:-:S07]  /*02f0*/  LOP3.LUT R16, R3, 0x3, RZ, 0xc0, !PT ;  /* 0x0000000303107812 */ /* 0x000fce00078ec0ff */
.L_x_8:
[----:B0-----:R-:W0:Y:S01]  /*0300*/  LDCU UR5, c[0x0][0x3b0] ;  /* 0x00007600ff0577ac */ /* 0x001e220008000800 */
[----:B---3--:R-:W-:Y:S01]  /*0310*/  IMAD.U32 R4, RZ, RZ, UR38 ;  /* 0x00000026ff047e24 */ /* 0x008fe2000f8e00ff */
[----:B------:R-:W-:Y:S01]  /*0320*/  MOV R20, 0x410 ;  /* 0x0000041000147802 */ /* 0x000fe20000000f00 */
[----:B------:R-:W-:Y:S01]  /*0330*/  IMAD.MOV.U32 R6, RZ, RZ, R24 ;  /* 0x000000ffff067224 */ /* 0x000fe200078e0018 */
[----:B-1----:R-:W1:Y:S01]  /*0340*/  LDCU.64 UR6, c[0x0][0x390] ;  /* 0x00007200ff0677ac */ /* 0x002e620008000a00 */
[----:B------:R-:W-:Y:S02]  /*0350*/  IMAD.MOV.U32 R7, RZ, RZ, R25 ;  /* 0x000000ffff077224 */ /* 0x000fe400078e0019 */
[----:B------:R-:W-:Y:S01]  /*0360*/  IMAD.MOV.U32 R21, RZ, RZ, 0x0 ;  /* 0x00000000ff157424 */ /* 0x000fe200078e00ff */
[----:B--2---:R-:W2:Y:S01]  /*0370*/  LDCU.64 UR8, c[0x0][0x3a8] ;  /* 0x00007500ff0877ac */ /* 0x004ea20008000a00 */
[----:B------:R-:W3:Y:S01]  /*0380*/  LDCU UR4, c[0x0][0x38c] ;  /* 0x00007180ff0477ac */ /* 0x000ee20008000800 */
[----:B0-----:R-:W-:Y:S01]  /*0390*/  UISETP.GE.U32.AND UP0, UPT, UR5, 0x10, UPT ;  /* 0x000000100500788c */ /* 0x001fe2000bf06070 */
[----:B-1----:R-:W-:-:S03]  /*03a0*/  IMAD.U32 R8, RZ, RZ, UR6 ;  /* 0x00000006ff087e24 */ /* 0x002fc6000f8e00ff */
[----:B------:R-:W-:Y:S01]  /*03b0*/  UP2UR UR40, UPR, URZ, 0x1 ;  /* 0x00000001ff287883 */ /* 0x000fe20008000000 */
[----:B------:R-:W-:Y:S02]  /*03c0*/  IMAD.U32 R9, RZ, RZ, UR7 ;  /* 0x00000007ff097e24 */ /* 0x000fe4000f8e00ff */
[----:B--2---:R-:W-:Y:S02]  /*03d0*/  IMAD.U32 R10, RZ, RZ, UR8 ;  /* 0x00000008ff0a7e24 */ /* 0x004fe4000f8e00ff */
[----:B------:R-:W-:Y:S02]  /*03e0*/  IMAD.U32 R11, RZ, RZ, UR9 ;  /* 0x00000009ff0b7e24 */ /* 0x000fe4000f8e00ff */
[----:B---3--:R-:W-:-:S07]  /*03f0*/  IMAD.U32 R5, RZ, RZ, UR4 ;  /* 0x00000004ff057e24 */ /* 0x008fce000f8e00ff */
[----:B------:R-:W-:Y:S05]  /*0400*/  CALL.REL.NOINC `($_Z18bSplineCurveKernelPdiiS_iS_did$_Z13basisFunctioniidPdd) ;  /* 0x0000001000507944 */ /* 0x000fea0003c00000 */
[----:B------:R-:W0:Y:S01]  /*0410*/  LDC R3, c[0x0][0x3b0] ;  /* 0x0000ec00ff037b82 */ /* 0x000e220000000800 */
[----:B------:R-:W-:Y:S01]  /*0420*/  UISETP.NE.AND UP0, UPT, UR40, URZ, UPT ;  /* 0x000000ff2800728c */ /* 0x000fe2000bf05270 */
[----:B------:R-:W-:Y:S02]  /*0430*/  IMAD.MOV.U32 R7, RZ, RZ, RZ ;  /* 0x000000ffff077224 */ /* 0x000fe400078e00ff */
[----:B------:R-:W-:Y:S02]  /*0440*/  IMAD.MOV.U32 R20, RZ, RZ, R4 ;  /* 0x000000ffff147224 */ /* 0x000fe400078e0004 */
[----:B------:R-:W-:Y:S02]  /*0450*/  IMAD.MOV.U32 R21, RZ, RZ, R5 ;  /* 0x000000ffff157224 */ /* 0x000fe400078e0005 */
[----:B0-----:R-:W-:Y:S02]  /*0460*/  IMAD R0, R3, UR38, RZ ;  /* 0x0000002603007c24 */ /* 0x001fe4000f8e02ff */
[----:B------:R-:W-:Y:S05]  /*0470*/  BRA.U !UP0, `(.L_x_3) ;  /* 0x0000000108fc7547 */ /* 0x000fea000b800000 */
[----:B------:R-:W0:Y:S01]  /*0480*/  LDC.64 R6, c[0x0][0x380] ;  /* 0x0000e000ff067b82 */ /* 0x000e220000000a00 */
[----:B------:R-:W-:Y:S02]  /*0490*/  VIADD R5, R1, 0x40 ;  /* 0x0000004001057836 */ /* 0x000fe40000000000 */
[----:B0-----:R-:W-:-:S03]  /*04a0*/  IMAD.WIDE.U32 R6, R0, 0x8, R6 ;  /* 0x0000000800067825 */ /* 0x001fc600078e0006 */
[----:B------:R-:W-:Y:S01]  /*04b0*/  IADD3 R4, P0, PT, R6, 0x40, RZ ;  /* 0x0000004006047810 */ /* 0x000fe20007f1e0ff */
[----:B------:R-:W-:-:S04]  /*04c0*/  IMAD.MOV.U32 R6, RZ, RZ, R2 ;  /* 0x000000ffff067224 */ /* 0x000fc800078e0002 */
[----:B------:R-:W-:-:S08]  /*04d0*/  IMAD.X R7, RZ, RZ, R7, P0 ;  /* 0x000000ffff077224 */ /* 0x000fd000000e0607 */
.L_x_4:
[----:B------:R-:W-:Y:S01]  /*04e0*/  IMAD.MOV.U32 R26, RZ, RZ, R4 ;  /* 0x000000ffff1a7224 */ /* 0x000fe200078e0004 */
[----:B------:R-:W2:Y:S01]  /*04f0*/  LDL.128 R8, [R5+-0x40] ;  /* 0xffffc00005087983 */ /* 0x000ea20000100c00 */
[----:B------:R-:W-:-:S05]  /*0500*/  IMAD.MOV.U32 R27, RZ, RZ, R7 ;  /* 0x000000ffff1b7224 */ /* 0x000fca00078e0007 */
[----:B------:R-:W2:Y:S04]  /*0510*/  LDG.E.64 R12, desc[UR36][R26.64+-0x40] ;  /* 0xffffc0241a0c7981 */ /* 0x000ea8000c1e1b00 */
[----:B------:R-:W3:Y:S04]  /*0520*/  LDG.E.64 R14, desc[UR36][R26.64+-0x38] ;  /* 0xffffc8241a0e7981 */ /* 0x000ee8000c1e1b00 */
[----:B------:R-:W4:Y:S04]  /*0530*/  LDG.E.64 R28, desc[UR36][R26.64+-0x30] ;  /* 0xffffd0241a1c7981 */ /* 0x000f28000c1e1b00 */
[----:B------:R-:W5:Y:S04]  /*0540*/  LDG.E.64 R30, desc[UR36][R26.64+-0x28] ;  /* 0xffffd8241a1e7981 */ /* 0x000f68000c1e1b00 */
[----:B------:R-:W5:Y:S04]  /*0550*/  LDG.E.64 R32, desc[UR36][R26.64+-0x20] ;  /* 0xffffe0241a207981 */ /* 0x000f68000c1e1b00 */
[----:B------:R-:W5:Y:S01]  /*0560*/  LDG.E.64 R34, desc[UR36][R26.64+-0x18] ;  /* 0xffffe8241a227981 */ /* 0x000f62000c1e1b00 */
[----:B--2---:R-:W-:-:S02]  /*0570*/  DFMA R8, R20, R12, R8 ;  /* 0x0000000c1408722b */ /* 0x004fc40000000008 */
[C---:B---3--:R-:W-:Y:S01]  /*0580*/  DFMA R10, R20.reuse, R14, R10 ;  /* 0x0000000e140a722b */ /* 0x048fe2000000000a */
[----:B------:R-:W4:Y:S02]  /*0590*/  LDL.128 R12, [R5+-0x30] ;  /* 0xffffd000050c7983 */ /* 0x000f240000100c00 */
[C---:B----4-:R-:W-:Y:S02]  /*05a0*/  DFMA R12, R20.reuse, R28, R12 ;  /* 0x0000001c140c722b */ /* 0x050fe4000000000c */
[C---:B-----5:R-:W-:Y:S01]  /*05b0*/  DFMA R14, R20.reuse, R30, R14 ;  /* 0x0000001e140e722b */ /* 0x060fe2000000000e */
[----:B------:R-:W2:Y:S04]  /*05c0*/  LDL.128 R28, [R5+-0x20] ;  /* 0xffffe000051c7983 */ /* 0x000ea80000100c00 */
[----:B------:R0:W-:Y:S04]  /*05d0*/  STL.128 [R5+-0x40], R8 ;  /* 0xffffc00805007387 */ /* 0x0001e80000100c00 */
[----:B0-----:R-:W3:Y:S01]  /*05e0*/  LDL.128 R8, [R5+-0x10] ;  /* 0xfffff00005087983 */ /* 0x001ee20000100c00 */
[----:B--2---:R-:W-:-:S02]  /*05f0*/  DFMA R28, R20, R32, R28 ;  /* 0x00000020141c722b */ /* 0x004fc4000000001c */
[C---:B------:R-:W-:Y:S01]  /*0600*/  DFMA R30, R20.reuse, R34, R30 ;  /* 0x00000022141e722b */ /* 0x040fe2000000001e */
[----:B------:R-:W3:Y:S04]  /*0610*/  LDG.E.64 R32, desc[UR36][R26.64+-0x10] ;  /* 0xfffff0241a207981 */ /* 0x000ee8000c1e1b00 */
[----:B------:R-:W2:Y:S04]  /*0620*/  LDG.E.64 R34, desc[UR36][R26.64+-0x8] ;  /* 0xfffff8241a227981 */ /* 0x000ea8000c1e1b00 */
[----:B------:R0:W-:Y:S04]  /*0630*/  STL.128 [R5+-0x30], R12 ;  /* 0xffffd00c05007387 */ /* 0x0001e80000100c00 */
[----:B0-----:R-:W4:Y:S01]  /*0640*/  LDL.128 R12, [R5] ;  /* 0x00000000050c7983 */ /* 0x001f220000100c00 */
[----:B---3--:R-:W-:-:S03]  /*0650*/  DFMA R8, R20, R32, R8 ;  /* 0x000000201408722b */ /* 0x008fc60000000008 */
[----:B------:R-:W4:Y:S01]  /*0660*/  LDG.E.64 R32, desc[UR36][R26.64] ;  /* 0x000000241a207981 */ /* 0x000f22000c1e1b00 */
[----:B--2---:R-:W-:-:S03]  /*0670*/  DFMA R10, R20, R34, R10 ;  /* 0x00000022140a722b */ /* 0x004fc6000000000a */
[----:B------:R-:W2:Y:S04]  /*0680*/  LDG.E.64 R34, desc[UR36][R26.64+0x8] ;  /* 0x000008241a227981 */ /* 0x000ea8000c1e1b00 */
[----:B------:R0:W-:Y:S04]  /*0690*/  STL.128 [R5+-0x20], R28 ;  /* 0xffffe01c05007387 */ /* 0x0001e80000100c00 */
[----:B0-----:R-:W3:Y:S01]  /*06a0*/  LDL.128 R28, [R5+0x10] ;  /* 0x00001000051c7983 */ /* 0x001ee20000100c00 */
[----:B----4-:R-:W-:-:S03]  /*06b0*/  DFMA R12, R20, R32, R12 ;  /* 0x00000020140c722b */ /* 0x010fc6000000000c */
[----:B------:R-:W3:Y:S01]  /*06c0*/  LDG.E.64 R32, desc[UR36][R26.64+0x10] ;  /* 0x000010241a207981 */ /* 0x000ee2000c1e1b00 */
[----:B--2---:R-:W-:-:S03]  /*06d0*/  DFMA R14, R20, R34, R14 ;  /* 0x00000022140e722b */ /* 0x004fc6000000000e */
[----:B------:R-:W2:Y:S04]  /*06e0*/  LDG.E.64 R34, desc[UR36][R26.64+0x18] ;  /* 0x000018241a227981 */ /* 0x000ea8000c1e1b00 */
[----:B------:R0:W-:Y:S04]  /*06f0*/  STL.128 [R5+-0x10], R8 ;  /* 0xfffff00805007387 */ /* 0x0001e80000100c00 */
[----:B0-----:R-:W4:Y:S01]  /*0700*/  LDL.128 R8, [R5+0x20] ;  /* 0x0000200005087983 */ /* 0x001f220000100c00 */
[----:B---3--:R-:W-:-:S03]  /*0710*/  DFMA R28, R20, R32, R28 ;  /* 0x00000020141c722b */ /* 0x008fc6000000001c */
[----:B------:R-:W4:Y:S01]  /*0720*/  LDG.E.64 R32, desc[UR36][R26.64+0x20] ;  /* 0x000020241a207981 */ /* 0x000f22000c1e1b00 */
[----:B--2---:R-:W-:-:S03]  /*0730*/  DFMA R30, R20, R34, R30 ;  /* 0x00000022141e722b */ /* 0x004fc6000000001e */
[----:B------:R-:W2:Y:S04]  /*0740*/  LDG.E.64 R34, desc[UR36][R26.64+0x28] ;  /* 0x000028241a227981 */ /* 0x000ea8000c1e1b00 */
[----:B------:R0:W-:Y:S04]  /*0750*/  STL.128 [R5], R12 ;  /* 0x0000000c05007387 */ /* 0x0001e80000100c00 */
[----:B0-----:R-:W3:Y:S01]  /*0760*/  LDL.128 R12, [R5+0x30] ;  /* 0x00003000050c7983 */ /* 0x001ee20000100c00 */
[----:B----4-:R-:W-:-:S03]  /*0770*/  DFMA R8, R20, R32, R8 ;  /* 0x000000201408722b */ /* 0x010fc60000000008 */
[----:B------:R-:W3:Y:S01]  /*0780*/  LDG.E.64 R32, desc[UR36][R26.64+0x30] ;  /* 0x000030241a207981 */ /* 0x000ee2000c1e1b00 */
[----:B--2---:R-:W-:-:S03]  /*0790*/  DFMA R10, R20, R34, R10 ;  /* 0x00000022140a722b */ /* 0x004fc6000000000a */
[----:B------:R-:W2:Y:S01]  /*07a0*/  LDG.E.64 R34, desc[UR36][R26.64+0x38] ;  /* 0x000038241a227981 */ /* 0x000ea2000c1e1b00 */
[----:B------:R-:W-:-:S05]  /*07b0*/  VIADD R6, R6, 0x10 ;  /* 0x0000001006067836 */ /* 0x000fca0000000000 */
[----:B------:R-:W-:Y:S02]  /*07c0*/  ISETP.NE.AND P0, PT, R6, RZ, PT ;  /* 0x000000ff0600720c */ /* 0x000fe40003f05270 */
[----:B------:R-:W-:Y:S01]  /*07d0*/  IADD3 R4, P1, PT, R26, 0x80, RZ ;  /* 0x000000801a047810 */ /* 0x000fe20007f3e0ff */
[----:B------:R-:W-:Y:S04]  /*07e0*/  STL.128 [R5+0x10], R28 ;  /* 0x0000101c05007387 */ /* 0x000fe80000100c00 */
[----:B------:R-:W-:Y:S01]  /*07f0*/  STL.128 [R5+0x20], R8 ;  /* 0x0000200805007387 */ /* 0x000fe20000100c00 */
[----:B------:R-:W-:Y:S01]  /*0800*/  IMAD.X R7, RZ, RZ, R27, P1 ;  /* 0x000000ffff077224 */ /* 0x000fe200008e061b */
[C---:B---3--:R-:W-:Y:S02]  /*0810*/  DFMA R12, R20.reuse, R32, R12 ;  /* 0x00000020140c722b */ /* 0x048fe4000000000c */
[----:B--2---:R-:W-:-:S07]  /*0820*/  DFMA R14, R20, R34, R14 ;  /* 0x00000022140e722b */ /* 0x004fce000000000e */
[----:B------:R0:W-:Y:S02]  /*0830*/  STL.128 [R5+0x30], R12 ;  /* 0x0000300c05007387 */ /* 0x0001e40000100c00 */
[----:B0-----:R-:W-:Y:S01]  /*0840*/  VIADD R5, R5, 0x80 ;  /* 0x0000008005057836 */ /* 0x001fe20000000000 */
[----:B------:R-:W-:Y:S06]  /*0850*/  @P0 BRA `(.L_x_4) ;  /* 0xfffffffc00200947 */ /* 0x000fec000383ffff */
[----:B------:R-:W-:-:S07]  /*0860*/  IMAD.MOV.U32 R7, RZ, RZ, R17 ;  /* 0x000000ffff077224 */ /* 0x000fce00078e0011 */
.L_x_3:
[----:B------:R-:W-:-:S13]  /*0870*/  ISETP.NE.AND P0, PT, R19, RZ, PT ;  /* 0x000000ff1300720c */ /* 0x000fda0003f05270 */
[----:B------:R-:W-:Y:S05]  /*0880*/  @!P0 BRA `(.L_x_5) ;  /* 0x0000000400988947 */ /* 0x000fea0003800000 */
[----:B------:R-:W-:Y:S01]  /*0890*/  VIADD R4, R19, 0xffffffff ;  /* 0xffffffff13047836 */ /* 0x000fe20000000000 */
[----:B------:R-:W-:-:S04]  /*08a0*/  ISETP.NE.AND P1, PT, R18, RZ, PT ;  /* 0x000000ff1200720c */ /* 0x000fc80003f25270 */
[----:B------:R-:W-:-:S13]  /*08b0*/  ISETP.GE.U32.AND P0, PT, R4, 0x7, PT ;  /* 0x000000070400780c */ /* 0x000fda0003f06070 */
[----:B------:R-:W-:Y:S05]  /*08c0*/  @!P0 BRA `(.L_x_6) ;  /* 0x0000000000a88947 */ /* 0x000fea0003800000 */
[----:B------:R-:W0:Y:S01]  /*08d0*/  LDC.64 R8, c[0x0][0x380] ;  /* 0x0000e000ff087b82 */ /* 0x000e220000000a00 */
[----:B------:R-:W-:Y:S02]  /*08e0*/  IMAD.IADD R5, R0, 0x1, R7 ;  /* 0x0000000100057824 */ /* 0x000fe400078e0207 */
[----:B------:R-:W-:-:S05]  /*08f0*/  IMAD R6, R7, 0x8, R1 ;  /* 0x0000000807067824 */ /* 0x000fca00078e0201 */
[----:B------:R-:W1:Y:S01]  /*0900*/  LDC.64 R14, c[0x0][0x380] ;  /* 0x0000e000ff0e7b82 */ /* 0x000e620000000a00 */
[----:B------:R-:W2:Y:S04]  /*0910*/  LDL.64 R10, [R6] ;  /* 0x00000000060a7983 */ /* 0x000ea80000100a00 */
[----:B------:R-:W3:Y:S04]  /*0920*/  LDL.64 R28, [R6+0x8] ;  /* 0x00000800061c7983 */ /* 0x000ee80000100a00 */
[----:B------:R-:W4:Y:S04]  /*0930*/  LDL.64 R26, [R6+0x10] ;  /* 0x00001000061a7983 */ /* 0x000f280000100a00 */
[----:B------:R-:W5:Y:S01]  /*0940*/  LDL.64 R30, [R6+0x28] ;  /* 0x00002800061e7983 */ /* 0x000f620000100a00 */
[----:B0-----:R-:W-:Y:S01]  /*0950*/  IMAD.WIDE.U32 R8, R5, 0x8, R8 ;  /* 0x0000000805087825 */ /* 0x001fe200078e0008 */
[----:B------:R-:W-:-:S05]  /*0960*/  IADD3 R5, P0, PT, R0, R7, RZ ;  /* 0x0000000700057210 */ /* 0x000fca0007f1e0ff */
[----:B------:R-:W-:Y:S01]  /*0970*/  IMAD.X R12, RZ, RZ, RZ, P0 ;  /* 0x000000ffff0c7224 */ /* 0x000fe200000e06ff */
[----:B------:R-:W2:Y:S01]  /*0980*/  LDG.E.64 R8, desc[UR36][R8.64] ;  /* 0x0000002408087981 */ /* 0x000ea2000c1e1b00 */
[----:B-1----:R-:W-:-:S04]  /*0990*/  LEA R4, P0, R5, R14, 0x3 ;  /* 0x0000000e05047211 */ /* 0x002fc800078018ff */
[----:B------:R-:W-:-:S05]  /*09a0*/  LEA.HI.X R5, R5, R15, R12, 0x3, P0 ;  /* 0x0000000f05057211 */ /* 0x000fca00000f1c0c */
[----:B------:R-:W3:Y:S04]  /*09b0*/  LDG.E.64 R12, desc[UR36][R4.64+0x8] ;  /* 0x00000824040c7981 */ /* 0x000ee8000c1e1b00 */
[----:B------:R-:W4:Y:S01]  /*09c0*/  LDG.E.64 R14, desc[UR36][R4.64+0x10] ;  /* 0x00001024040e7981 */ /* 0x000f22000c1e1b00 */
[----:B--2---:R-:W-:-:S03]  /*09d0*/  DFMA R10, R20, R8, R10 ;  /* 0x00000008140a722b */ /* 0x004fc6000000000a */
[----:B------:R-:W2:Y:S01]  /*09e0*/  LDG.E.64 R8, desc[UR36][R4.64+0x18] ;  /* 0x0000182404087981 */ /* 0x000ea2000c1e1b00 */
[----:B---3--:R-:W-:-:S03]  /*09f0*/  DFMA R12, R20, R12, R28 ;  /* 0x0000000c140c722b */ /* 0x008fc6000000001c */
[----:B------:R-:W2:Y:S01]  /*0a00*/  LDL.64 R28, [R6+0x18] ;  /* 0x00001800061c7983 */ /* 0x000ea20000100a00 */
[----:B----4-:R-:W-:-:S03]  /*0a10*/  DFMA R14, R20, R14, R26 ;  /* 0x0000000e140e722b */ /* 0x010fc6000000001a */
[----:B------:R0:W-:Y:S04]  /*0a20*/  STL.64 [R6], R10 ;  /* 0x0000000a06007387 */ /* 0x0001e80000100a00 */
[----:B------:R-:W3:Y:S04]  /*0a30*/  LDL.64 R26, [R6+0x20] ;  /* 0x00002000061a7983 */ /* 0x000ee80000100a00 */
[----:B0-----:R-:W3:Y:S01]  /*0a40*/  LDG.E.64 R10, desc[UR36][R4.64+0x20] ;  /* 0x00002024040a7981 */ /* 0x001ee2000c1e1b00 */
[----:B--2---:R-:W-:-:S03]  /*0a50*/  DFMA R8, R20, R8, R28 ;  /* 0x000000081408722b */ /* 0x004fc6000000001c */
[----:B------:R-:W5:Y:S04]  /*0a60*/  LDG.E.64 R28, desc[UR36][R4.64+0x28] ;  /* 0x00002824041c7981 */ /* 0x000f68000c1e1b00 */
[----:B------:R0:W-:Y:S04]  /*0a70*/  STL.64 [R6+0x8], R12 ;  /* 0x0000080c06007387 */ /* 0x0001e80000100a00 */
[----:B------:R1:W-:Y:S01]  /*0a80*/  STL.64 [R6+0x10], R14 ;  /* 0x0000100e06007387 */ /* 0x0003e20000100a00 */
[----:B---3--:R-:W-:-:S03]  /*0a90*/  DFMA R10, R20, R10, R26 ;  /* 0x0000000a140a722b */ /* 0x008fc6000000001a */
[----:B------:R-:W2:Y:S04]  /*0aa0*/  LDG.E.64 R26, desc[UR36][R4.64+0x30] ;  /* 0x00003024041a7981 */ /* 0x000ea8000c1e1b00 */
[----:B0-----:R-:W2:Y:S04]  /*0ab0*/  LDL.64 R12, [R6+0x30] ;  /* 0x00003000060c7983 */ /* 0x001ea80000100a00 */
[----:B-1----:R-:W3:Y:S01]  /*0ac0*/  LDL.64 R14, [R6+0x38] ;  /* 0x00003800060e7983 */ /* 0x002ee20000100a00 */
[----:B-----5:R-:W-:-:S03]  /*0ad0*/  DFMA R28, R20, R28, R30 ;  /* 0x0000001c141c722b */ /* 0x020fc6000000001e */
[----:B------:R-:W3:Y:S04]  /*0ae0*/  LDG.E.64 R30, desc[UR36][R4.64+0x38] ;  /* 0x00003824041e7981 */ /* 0x000ee8000c1e1b00 */
[----:B------:R0:W-:Y:S04]  /*0af0*/  STL.64 [R6+0x18], R8 ;  /* 0x0000180806007387 */ /* 0x0001e80000100a00 */
[----:B------:R0:W-:Y:S01]  /*0b00*/  STL.64 [R6+0x20], R10 ;  /* 0x0000200a06007387 */ /* 0x0001e20000100a00 */
[----:B--2---:R-:W-:-:S03]  /*0b10*/  DFMA R12, R20, R26, R12 ;  /* 0x0000001a140c722b */ /* 0x004fc6000000000c */
[----:B------:R0:W-:Y:S04]  /*0b20*/  STL.64 [R6+0x28], R28 ;  /* 0x0000281c06007387 */ /* 0x0001e80000100a00 */
[----:B------:R0:W-:Y:S01]  /*0b30*/  STL.64 [R6+0x30], R12 ;  /* 0x0000300c06007387 */ /* 0x0001e20000100a00 */
[----:B------:R-:W-:Y:S01]  /*0b40*/  VIADD R7, R7, 0x8 ;  /* 0x0000000807077836 */ /* 0x000fe20000000000 */
[----:B---3--:R-:W-:-:S07]  /*0b50*/  DFMA R30, R20, R30, R14 ;  /* 0x0000001e141e722b */ /* 0x008fce000000000e */
[----:B------:R0:W-:Y:S04]  /*0b60*/  STL.64 [R6+0x38], R30 ;  /* 0x0000381e06007387 */ /* 0x0001e80000100a00 */
.L_x_6:
[----:B------:R-:W-:Y:S05]  /*0b70*/  @!P1 BRA `(.L_x_5) ;  /* 0x0000000000dc9947 */ /* 0x000fea0003800000 */
[----:B------:R-:W-:Y:S01]  /*0b80*/  VIADD R4, R18, 0xffffffff ;  /* 0xffffffff12047836 */ /* 0x000fe20000000000 */
[----:B------:R-:W-:-:S04]  /*0b90*/  ISETP.NE.AND P1, PT, R16, RZ, PT ;  /* 0x000000ff1000720c */ /* 0x000fc80003f25270 */
[----:B------:R-:W-:-:S13]  /*0ba0*/  ISETP.GE.U32.AND P0, PT, R4, 0x3, PT ;  /* 0x000000030400780c */ /* 0x000fda0003f06070 */
[----:B------:R-:W-:Y:S05]  /*0bb0*/  @!P0 BRA `(.L_x_7) ;  /* 0x0000000000688947 */ /* 0x000fea0003800000 */
[----:B0-----:R-:W0:Y:S01]  /*0bc0*/  LDC.64 R10, c[0x0][0x380] ;  /* 0x0000e000ff0a7b82 */ /* 0x001e220000000a00 */
[C---:B------:R-:W-:Y:S01]  /*0bd0*/  IADD3 R5, P0, PT, R0.reuse, R7, RZ ;  /* 0x0000000700057210 */ /* 0x040fe20007f1e0ff */
[----:B------:R-:W-:Y:S02]  /*0be0*/  IMAD R23, R7, 0x8, R1 ;  /* 0x0000000807177824 */ /* 0x000fe400078e0201 */
[----:B------:R-:W-:Y:S02]  /*0bf0*/  IMAD.IADD R27, R0, 0x1, R7 ;  /* 0x00000001001b7824 */ /* 0x000fe400078e0207 */
[----:B------:R-:W-:Y:S01]  /*0c00*/  IMAD.X R6, RZ, RZ, RZ, P0 ;  /* 0x000000ffff067224 */ /* 0x000fe200000e06ff */
[----:B------:R-:W2:Y:S01]  /*0c10*/  LDL.64 R14, [R23+0x18] ;  /* 0x00001800170e7983 */ /* 0x000ea20000100a00 */
[----:B------:R-:W1:Y:S01]  /*0c20*/  LDC.64 R8, c[0x0][0x380] ;  /* 0x0000e000ff087b82 */ /* 0x000e620000000a00 */
[----:B0-----:R-:W-:-:S04]  /*0c30*/  LEA R4, P0, R5, R10, 0x3 ;  /* 0x0000000a05047211 */ /* 0x001fc800078018ff */
[----:B------:R-:W-:Y:S02]  /*0c40*/  LEA.HI.X R5, R5, R11, R6, 0x3, P0 ;  /* 0x0000000b05057211 */ /* 0x000fe400000f1c06 */
[----:B------:R-:W3:Y:S01]  /*0c50*/  LDL.64 R10, [R23+0x8] ;  /* 0x00000800170a7983 */ /* 0x000ee20000100a00 */
[----:B-1----:R-:W-:-:S03]  /*0c60*/  IMAD.WIDE.U32 R26, R27, 0x8, R8 ;  /* 0x000000081b1a7825 */ /* 0x002fc600078e0008 */
[----:B------:R-:W3:Y:S04]  /*0c70*/  LDG.E.64 R12, desc[UR36][R4.64+0x8] ;  /* 0x00000824040c7981 */ /* 0x000ee8000c1e1b00 */
[----:B------:R-:W4:Y:S04]  /*0c80*/  LDL.64 R8, [R23] ;  /* 0x0000000017087983 */ /* 0x000f280000100a00 */
[----:B------:R-:W4:Y:S04]  /*0c90*/  LDG.E.64 R26, desc[UR36][R26.64] ;  /* 0x000000241a1a7981 */ /* 0x000f28000c1e1b00 */
[----:B------:R-:W5:Y:S04]  /*0ca0*/  LDG.E.64 R28, desc[UR36][R4.64+0x10] ;  /* 0x00001024041c7981 */ /* 0x000f68000c1e1b00 */
[----:B------:R-:W2:Y:S01]  /*0cb0*/  LDG.E.64 R30, desc[UR36][R4.64+0x18] ;  /* 0x00001824041e7981 */ /* 0x000ea2000c1e1b00 */
[----:B---3--:R-:W-:-:S03]  /*0cc0*/  DFMA R10, R20, R12, R10 ;  /* 0x0000000c140a722b */ /* 0x008fc6000000000a */
[----:B------:R-:W5:Y:S01]  /*0cd0*/  LDL.64 R12, [R23+0x10] ;  /* 0x00001000170c7983 */ /* 0x000f620000100a00 */
[----:B----4-:R-:W-:-:S03]  /*0ce0*/  DFMA R8, R20, R26, R8 ;  /* 0x0000001a1408722b */ /* 0x010fc60000000008 */
[----:B------:R1:W-:Y:S01]  /*0cf0*/  STL.64 [R23+0x8], R10 ;  /* 0x0000080a17007387 */ /* 0x0003e20000100a00 */
[----:B--2---:R-:W-:-:S03]  /*0d00*/  DFMA R14, R20, R30, R14 ;  /* 0x0000001e140e722b */ /* 0x004fc6000000000e */
[----:B------:R1:W-:Y:S04]  /*0d10*/  STL.64 [R23], R8 ;  /* 0x0000000817007387 */ /* 0x0003e80000100a00 */
[----:B------:R1:W-:Y:S01]  /*0d20*/  STL.64 [R23+0x18], R14 ;  /* 0x0000180e17007387 */ /* 0x0003e20000100a00 */
[----:B------:R-:W-:Y:S01]  /*0d30*/  VIADD R7, R7, 0x4 ;  /* 0x0000000407077836 */ /* 0x000fe20000000000 */
[----:B-----5:R-:W-:-:S07]  /*0d40*/  DFMA R12, R20, R28, R12 ;  /* 0x0000001c140c722b */ /* 0x020fce000000000c */
[----:B------:R1:W-:Y:S04]  /*0d50*/  STL.64 [R23+0x10], R12 ;  /* 0x0000100c17007387 */ /* 0x0003e80000100a00 */
.L_x_7:
[----:B------:R-:W-:Y:S05]  /*0d60*/  @!P1 BRA `(.L_x_5) ;  /* 0x0000000000609947 */ /* 0x000fea0003800000 */
[----:B------:R-:W2:Y:S01]  /*0d70*/  LDC.64 R4, c[0x0][0x380] ;  /* 0x0000e000ff047b82 */ /* 0x000ea20000000a00 */
[----:B01----:R-:W-:Y:S02]  /*0d80*/  IMAD.IADD R9, R0, 0x1, R7 ;  /* 0x0000000100097824 */ /* 0x003fe400078e0207 */
[----:B------:R-:W-:Y:S02]  /*0d90*/  IMAD R15, R7, 0x8, R1 ;  /* 0x00000008070f7824 */ /* 0x000fe400078e0201 */
[----:B--2---:R-:W-:-:S03]  /*0da0*/  IMAD.WIDE.U32 R4, R9, 0x8, R4 ;  /* 0x0000000809047825 */ /* 0x004fc600078e0004 */
[----:B------:R-:W2:Y:S04]  /*0db0*/  LDL.64 R8, [R15] ;  /* 0x000000000f087983 */ /* 0x000ea80000100a00 */
[----:B------:R-:W2:Y:S01]  /*0dc0*/  LDG.E.64 R4, desc[UR36][R4.64] ;  /* 0x0000002404047981 */ /* 0x000ea2000c1e1b00 */
[----:B------:R-:W-:Y:S01]  /*0dd0*/  ISETP.NE.AND P0, PT, R16, 0x1, PT ;  /* 0x000000011000780c */ /* 0x000fe20003f05270 */
[----:B--2---:R-:W-:-:S07]  /*0de0*/  DFMA R8, R20, R4, R8 ;  /* 0x000000041408722b */ /* 0x004fce0000000008 */
[----:B------:R2:W-:Y:S05]  /*0df0*/  STL.64 [R15], R8 ;  /* 0x000000080f007387 */ /* 0x0005ea0000100a00 */
[----:B------:R-:W-:Y:S05]  /*0e00*/  @!P0 BRA `(.L_x_5) ;  /* 0x0000000000388947 */ /* 0x000fea0003800000 */
[----:B------:R-:W0:Y:S01]  /*0e10*/  LDC.64 R10, c[0x0][0x380] ;  /* 0x0000e000ff0a7b82 */ /* 0x000e220000000a00 */
[----:B------:R-:W-:Y:S01]  /*0e20*/  IADD3 R0, P1, PT, R0, R7, RZ ;  /* 0x0000000700007210 */ /* 0x000fe20007f3e0ff */
[----:B------:R-:W3:Y:S01]  /*0e30*/  LDL.64 R12, [R15+0x8] ;  /* 0x000008000f0c7983 */ /* 0x000ee20000100a00 */
[----:B------:R-:W-:-:S03]  /*0e40*/  ISETP.NE.AND P0, PT, R16, 0x2, PT ;  /* 0x000000021000780c */ /* 0x000fc60003f05270 */
[----:B------:R-:W-:-:S10]  /*0e50*/  IMAD.X R4, RZ, RZ, RZ, P1 ;  /* 0x000000ffff047224 */ /* 0x000fd400008e06ff */
[----:B--2---:R-:W2:Y:S01]  /*0e60*/  @P0 LDL.64 R8, [R15+0x10] ;  /* 0x000010000f080983 */ /* 0x004ea20000100a00 */
[----:B0-----:R-:W-:-:S04]  /*0e70*/  LEA R10, P1, R0, R10, 0x3 ;  /* 0x0000000a000a7211 */ /* 0x001fc800078218ff */
[----:B------:R-:W-:-:S05]  /*0e80*/  LEA.HI.X R11, R0, R11, R4, 0x3, P1 ;  /* 0x0000000b000b7211 */ /* 0x000fca00008f1c04 */
[----:B------:R-:W3:Y:S04]  /*0e90*/  LDG.E.64 R4, desc[UR36][R10.64+0x8] ;  /* 0x000008240a047981 */ /* 0x000ee8000c1e1b00 */
[----:B------:R-:W2:Y:S01]  /*0ea0*/  @P0 LDG.E.64 R6, desc[UR36][R10.64+0x10] ;  /* 0x000010240a060981 */ /* 0x000ea2000c1e1b00 */
[C---:B---3--:R-:W-:Y:S02]  /*0eb0*/  DFMA R4, R20.reuse, R4, R12 ;  /* 0x000000041404722b */ /* 0x048fe4000000000c */
[----:B--2---:R-:W-:-:S05]  /*0ec0*/  @P0 DFMA R6, R20, R6, R8 ;  /* 0x000000061406022b */ /* 0x004fca0000000008 */
[----:B------:R3:W-:Y:S04]  /*0ed0*/  STL.64 [R15+0x8], R4 ;  /* 0x000008040f007387 */ /* 0x0007e80000100a00 */
[----:B------:R3:W-:Y:S02]  /*0ee0*/  @P0 STL.64 [R15+0x10], R6 ;  /* 0x000010060f000387 */ /* 0x0007e40000100a00 */
.L_x_5:
[----:B------:R-:W-:-:S04]  /*0ef0*/  UIADD3 UR38, UPT, UPT, UR38, 0x1, URZ ;  /* 0x0000000126267890 */ /* 0x000fc8000fffe0ff */
[----:B------:R-:W-:-:S09]  /*0f00*/  UISETP.NE.AND UP0, UPT, UR38, UR39, UPT ;  /* 0x000000272600728c */ /* 0x000fd2000bf05270 */
[----:B------:R-:W-:Y:S05]  /*0f10*/  BRA.U UP0, `(.L_x_8) ;  /* 0xfffffff100f87547 */ /* 0x000fea000b83ffff */
.L_x_2:
[----:B------:R-:W-:-:S13]  /*0f20*/  ISETP.GE.AND P0, PT, R3, 0x1, PT ;  /* 0x000000010300780c */ /* 0x000fda0003f06270 */
[----:B------:R-:W-:Y:S05]  /*0f30*/  @!P0 EXIT ;  /* 0x000000000000894d */ /* 0x000fea0003800000 */
[C---:B------:R-:W-:Y:S01]  /*0f40*/  ISETP.GE.U32.AND P0, PT, R3.reuse, 0x10, PT ;  /* 0x000000100300780c */ /* 0x040fe20003f06070 */
[----:B------:R-:W-:Y:S01]  /*0f50*/  IMAD R22, R22, R3, RZ ;  /* 0x0000000316167224 */ /* 0x000fe200078e02ff */
[----:B------:R-:W-:Y:S01]  /*0f60*/  LOP3.LUT R41, R3, 0xf, RZ, 0xc0, !PT ;  /* 0x0000000f03297812 */ /* 0x000fe200078ec0ff */
[----:B------:R-:W-:-:S03]  /*0f70*/  IMAD.MOV.U32 R0, RZ, RZ, RZ ;  /* 0x000000ffff007224 */ /* 0x000fc600078e00ff */
[----:B------:R-:W-:-:S07]  /*0f80*/  ISETP.NE.AND P1, PT, R41, RZ, PT ;  /* 0x000000ff2900720c */ /* 0x000fce0003f25270 */
[----:B------:R-:W-:Y:S06]  /*0f90*/  @!P0 BRA `(.L_x_9) ;  /* 0x00000000009c8947 */ /* 0x000fec0003800000 */
[----:B------:R-:W4:Y:S01]  /*0fa0*/  LDCU.64 UR4, c[0x0][0x3a0] ;  /* 0x00007400ff0477ac */ /* 0x000f220008000a00 */
[----:B------:R-:W-:Y:S01]  /*0fb0*/  LOP3.LUT R0, R3, 0x7ffffff0, RZ, 0xc0, !PT ;  /* 0x7ffffff003007812 */ /* 0x000fe200078ec0ff */
[----:B------:R-:W-:Y:S02]  /*0fc0*/  VIADD R40, R1, 0x40 ;  /* 0x0000004001287836 */ /* 0x000fe40000000000 */
[----:B-1----:R-:W-:Y:S02]  /*0fd0*/  IMAD.MOV.U32 R23, RZ, RZ, R22 ;  /* 0x000000ffff177224 */ /* 0x002fe400078e0016 */
[----:B------:R-:W-:Y:S01]  /*0fe0*/  IMAD.MOV R2, RZ, RZ, -R0 ;  /* 0x000000ffff027224 */ /* 0x000fe200078e0a00 */
[----:B----4-:R-:W-:-:S04]  /*0ff0*/  UIADD3 UR4, UP0, UPT, UR4, 0x40, URZ ;  /* 0x0000004004047890 */ /* 0x010fc8000ff1e0ff */
[----:B------:R-:W-:-:S12]  /*1000*/  UIADD3.X UR5, UPT, UPT, URZ, UR5, URZ, UP0, !UPT ;  /* 0x00000005ff057290 */ /* 0x000fd800087fe4ff */
.L_x_10:
[----:B----4-:R-:W4:Y:S04]  /*1010*/  LDL.128 R16, [R40+-0x40] ;  /* 0xffffc00028107983 */ /* 0x010f280000100c00 */
[----:B------:R-:W5:Y:S04]  /*1020*/  LDL.128 R24, [R40+-0x30] ;  /* 0xffffd00028187983 */ /* 0x000f680000100c00 */
[----:B0-2---:R-:W2:Y:S04]  /*1030*/  LDL.128 R8, [R40+-0x20] ;  /* 0xffffe00028087983 */ /* 0x005ea80000100c00 */
[----:B---3--:R-:W3:Y:S01]  /*1040*/  LDL.128 R4, [R40+-0x10] ;  /* 0xfffff00028047983 */ /* 0x008ee20000100c00 */
[----:B------:R-:W-:-:S02]  /*1050*/  IMAD.U32 R20, RZ, RZ, UR4 ;  /* 0x00000004ff147e24 */ /* 0x000fc4000f8e00ff */
[----:B------:R-:W-:Y:S01]  /*1060*/  IMAD.U32 R21, RZ, RZ, UR5 ;  /* 0x00000005ff157e24 */ /* 0x000fe2000f8e00ff */
[----:B------:R-:W3:Y:S01]  /*1070*/  LDL.128 R12, [R40] ;  /* 0x00000000280c7983 */ /* 0x000ee20000100c00 */
[----:B------:R-:W-:-:S03]  /*1080*/  IMAD.WIDE R20, R23, 0x8, R20 ;  /* 0x0000000817147825 */ /* 0x000fc600078e0214 */
[----:B------:R-:W3:Y:S04]  /*1090*/  LDL.128 R28, [R40+0x10] ;  /* 0x00001000281c7983 */ /* 0x000ee80000100c00 */
[----:B------:R-:W3:Y:S04]  /*10a0*/  LDL.128 R32, [R40+0x20] ;  /* 0x0000200028207983 */ /* 0x000ee80000100c00 */
[----:B------:R0:W3:Y:S01]  /*10b0*/  LDL.128 R36, [R40+0x30] ;  /* 0x0000300028247983 */ /* 0x0000e20000100c00 */
[----:B------:R-:W-:-:S05]  /*10c0*/  VIADD R2, R2, 0x10 ;  /* 0x0000001002027836 */ /* 0x000fca0000000000 */
[----:B------:R-:W-:Y:S01]  /*10d0*/  ISETP.NE.AND P0, PT, R2, RZ, PT ;  /* 0x000000ff0200720c */ /* 0x000fe20003f05270 */
[----:B------:R-:W-:Y:S02]  /*10e0*/  VIADD R23, R23, 0x10 ;  /* 0x0000001017177836 */ /* 0x000fe40000000000 */
[----:B0-----:R-:W-:Y:S01]  /*10f0*/  VIADD R40, R40, 0x80 ;  /* 0x0000008028287836 */ /* 0x001fe20000000000 */
[----:B----4-:R4:W-:Y:S04]  /*1100*/  STG.E.64 desc[UR36][R20.64+-0x40], R16 ;  /* 0xffffc01014007986 */ /* 0x0109e8000c101b24 */
[----:B------:R4:W-:Y:S04]  /*1110*/  STG.E.64 desc[UR36][R20.64+-0x38], R18 ;  /* 0xffffc81214007986 */ /* 0x0009e8000c101b24 */
[----:B-----5:R4:W-:Y:S04]  /*1120*/  STG.E.64 desc[UR36][R20.64+-0x30], R24 ;  /* 0xffffd01814007986 */ /* 0x0209e8000c101b24 */
[----:B------:R4:W-:Y:S04]  /*1130*/  STG.E.64 desc[UR36][R20.64+-0x28], R26 ;  /* 0xffffd81a14007986 */ /* 0x0009e8000c101b24 */
[----:B--2---:R4:W-:Y:S04]  /*1140*/  STG.E.64 desc[UR36][R20.64+-0x20], R8 ;  /* 0xffffe00814007986 */ /* 0x0049e8000c101b24 */
[----:B------:R4:W-:Y:S04]  /*1150*/  STG.E.64 desc[UR36][R20.64+-0x18], R10 ;  /* 0xffffe80a14007986 */ /* 0x0009e8000c101b24 */
[----:B---3--:R4:W-:Y:S04]  /*1160*/  STG.E.64 desc[UR36][R20.64+-0x10], R4 ;  /* 0xfffff00414007986 */ /* 0x0089e8000c101b24 */
[----:B------:R4:W-:Y:S04]  /*1170*/  STG.E.64 desc[UR36][R20.64+-0x8], R6 ;  /* 0xfffff80614007986 */ /* 0x0009e8000c101b24 */
[----:B------:R4:W-:Y:S04]  /*1180*/  STG.E.64 desc[UR36][R20.64], R12 ;  /* 0x0000000c14007986 */ /* 0x0009e8000c101b24 */
[----:B------:R4:W-:Y:S04]  /*1190*/  STG.E.64 desc[UR36][R20.64+0x8], R14 ;  /* 0x0000080e14007986 */ /* 0x0009e8000c101b24 */
[----:B------:R4:W-:Y:S04]  /*11a0*/  STG.E.64 desc[UR36][R20.64+0x10], R28 ;  /* 0x0000101c14007986 */ /* 0x0009e8000c101b24 */
[----:B------:R4:W-:Y:S04]  /*11b0*/  STG.E.64 desc[UR36][R20.64+0x18], R30 ;  /* 0x0000181e14007986 */ /* 0x0009e8000c101b24 */
[----:B------:R4:W-:Y:S04]  /*11c0*/  STG.E.64 desc[UR36][R20.64+0x20], R32 ;  /* 0x0000202014007986 */ /* 0x0009e8000c101b24 */
[----:B------:R4:W-:Y:S04]  /*11d0*/  STG.E.64 desc[UR36][R20.64+0x28], R34 ;  /* 0x0000282214007986 */ /* 0x0009e8000c101b24 */
[----:B------:R4:W-:Y:S04]  /*11e0*/  STG.E.64 desc[UR36][R20.64+0x30], R36 ;  /* 0x0000302414007986 */ /* 0x0009e8000c101b24 */
[----:B------:R4:W-:Y:S01]  /*11f0*/  STG.E.64 desc[UR36][R20.64+0x38], R38 ;  /* 0x0000382614007986 */ /* 0x0009e2000c101b24 */
[----:B------:R-:W-:Y:S05]  /*1200*/  @P0 BRA `(.L_x_10) ;  /* 0xfffffffc00800947 */ /* 0x000fea000383ffff */
.L_x_9:
[----:B------:R-:W-:Y:S05]  /*1210*/  @!P1 EXIT ;  /* 0x000000000000994d */ /* 0x000fea0003800000 */
[----:B------:R-:W-:Y:S02]  /*1220*/  ISETP.GE.U32.AND P0, PT, R41, 0x8, PT ;  /* 0x000000082900780c */ /* 0x000fe40003f06070 */
[----:B----4-:R-:W-:-:S04]  /*1230*/  LOP3.LUT R18, R3, 0x7, RZ, 0xc0, !PT ;  /* 0x0000000703127812 */ /* 0x010fc800078ec0ff */
[----:B------:R-:W-:-:S07]  /*1240*/  ISETP.NE.AND P1, PT, R18, RZ, PT ;  /* 0x000000ff1200720c */ /* 0x000fce0003f25270 */
[----:B------:R-:W-:Y:S06]  /*1250*/  @!P0 BRA `(.L_x_11) ;  /* 0x0000000000448947 */ /* 0x000fec0003800000 */
[----:B------:R-:W-:Y:S01]  /*1260*/  IMAD R2, R0, 0x8, R1 ;  /* 0x0000000800027824 */ /* 0x000fe200078e0201 */
[----:B------:R-:W4:Y:S04]  /*1270*/  LDC.64 R16, c[0x0][0x3a0] ;  /* 0x0000e800ff107b82 */ /* 0x000f280000000a00 */
[----:B0--3--:R-:W3:Y:S04]  /*1280*/  LDL.128 R4, [R2] ;  /* 0x0000000002047983 */ /* 0x009ee80000100c00 */
[----:B-12---:R-:W2:Y:S04]  /*1290*/  LDL.128 R8, [R2+0x10] ;  /* 0x0000100002087983 */ /* 0x006ea80000100c00 */
[----:B------:R-:W5:Y:S04]  /*12a0*/  LDL.128 R12, [R2+0x20] ;  /* 0x00002000020c7983 */ /* 0x000f680000100c00 */
[----:B------:R-:W5:Y:S01]  /*12b0*/  LDL.128 R24, [R2+0x30] ;  /* 0x0000300002187983 */ /* 0x000f620000100c00 */
[----:B------:R-:W-:-:S02]  /*12c0*/  IMAD.IADD R19, R22, 0x1, R0 ;  /* 0x0000000116137824 */ /* 0x000fc400078e0200 */
[----:B------:R-:W-:Y:S02]  /*12d0*/  VIADD R0, R0, 0x8 ;  /* 0x0000000800007836 */ /* 0x000fe40000000000 */
[----:B----4-:R-:W-:-:S05]  /*12e0*/  IMAD.WIDE R16, R19, 0x8, R16 ;  /* 0x0000000813107825 */ /* 0x010fca00078e0210 */
[----:B---3--:R4:W-:Y:S04]  /*12f0*/  STG.E.64 desc[UR36][R16.64], R4 ;  /* 0x0000000410007986 */ /* 0x0089e8000c101b24 */
[----:B------:R4:W-:Y:S04]  /*1300*/  STG.E.64 desc[UR36][R16.64+0x8], R6 ;  /* 0x0000080610007986 */ /* 0x0009e8000c101b24 */
[----:B--2---:R4:W-:Y:S04]  /*1310*/  STG.E.64 desc[UR36][R16.64+0x10], R8 ;  /* 0x0000100810007986 */ /* 0x0049e8000c101b24 */
[----:B------:R4:W-:Y:S04]  /*1320*/  STG.E.64 desc[UR36][R16.64+0x18], R10 ;  /* 0x0000180a10007986 */ /* 0x0009e8000c101b24 */
[----:B-----5:R4:W-:Y:S04]  /*1330*/  STG.E.64 desc[UR36][R16.64+0x20], R12 ;  /* 0x0000200c10007986 */ /* 0x0209e8000c101b24 */
[----:B------:R4:W-:Y:S04]  /*1340*/  STG.E.64 desc[UR36][R16.64+0x28], R14 ;  /* 0x0000280e10007986 */ /* 0x0009e8000c101b24 */
[----:B------:R4:W-:Y:S04]  /*1350*/  STG.E.64 desc[UR36][R16.64+0x30], R24 ;  /* 0x0000301810007986 */ /* 0x0009e8000c101b24 */
[----:B------:R4:W-:Y:S02]  /*1360*/  STG.E.64 desc[UR36][R16.64+0x38], R26 ;  /* 0x0000381a10007986 */ /* 0x0009e4000c101b24 */
.L_x_11:
[----:B------:R-:W-:Y:S05]  /*1370*/  @!P1 EXIT ;  /* 0x000000000000994d */ /* 0x000fea0003800000 */
[----:B------:R-:W-:Y:S02]  /*1380*/  ISETP.GE.U32.AND P0, PT, R18, 0x4, PT ;  /* 0x000000041200780c */ /* 0x000fe40003f06070 */
[----:B01--4-:R-:W-:-:S04]  /*1390*/  LOP3.LUT R12, R3, 0x3, RZ, 0xc0, !PT ;  /* 0x00000003030c7812 */ /* 0x013fc800078ec0ff */
[----:B------:R-:W-:-:S07]  /*13a0*/  ISETP.NE.AND P1, PT, R12, RZ, PT ;  /* 0x000000ff0c00720c */ /* 0x000fce0003f25270 */
[----:B------:R-:W-:Y:S06]  /*13b0*/  @!P0 BRA `(.L_x_12) ;  /* 0x00000000002c8947 */ /* 0x000fec0003800000 */
[----:B------:R-:W-:Y:S01]  /*13c0*/  IMAD R13, R0, 0x8, R1 ;  /* 0x00000008000d7824 */ /* 0x000fe200078e0201 */
[----:B------:R-:W0:Y:S04]  /*13d0*/  LDC.64 R2, c[0x0][0x3a0] ;  /* 0x0000e800ff027b82 */ /* 0x000e280000000a00 */
[----:B---3--:R-:W3:Y:S04]  /*13e0*/  LDL.128 R4, [R13] ;  /* 0x000000000d047983 */ /* 0x008ee80000100c00 */
[----:B--2---:R-:W2:Y:S01]  /*13f0*/  LDL.128 R8, [R13+0x10] ;  /* 0x000010000d087983 */ /* 0x004ea20000100c00 */
[----:B------:R-:W-:-:S02]  /*1400*/  IMAD.IADD R15, R22, 0x1, R0 ;  /* 0x00000001160f7824 */ /* 0x000fc400078e0200 */
[----:B------:R-:W-:Y:S02]  /*1410*/  VIADD R0, R0, 0x4 ;  /* 0x0000000400007836 */ /* 0x000fe40000000000 */
[----:B0-----:R-:W-:-:S05]  /*1420*/  IMAD.WIDE R2, R15, 0x8, R2 ;  /* 0x000000080f027825 */ /* 0x001fca00078e0202 */
[----:B---3--:R0:W-:Y:S04]  /*1430*/  STG.E.64 desc[UR36][R2.64], R4 ;  /* 0x0000000402007986 */ /* 0x0081e8000c101b24 */
[----:B------:R0:W-:Y:S04]  /*1440*/  STG.E.64 desc[UR36][R2.64+0x8], R6 ;  /* 0x0000080602007986 */ /* 0x0001e8000c101b24 */
[----:B--2---:R0:W-:Y:S04]  /*1450*/  STG.E.64 desc[UR36][R2.64+0x10], R8 ;  /* 0x0000100802007986 */ /* 0x0041e8000c101b24 */
[----:B------:R0:W-:Y:S02]  /*1460*/  STG.E.64 desc[UR36][R2.64+0x18], R10 ;  /* 0x0000180a02007986 */ /* 0x0001e4000c101b24 */
.L_x_12:
[----:B------:R-:W-:Y:S05]  /*1470*/  @!P1 EXIT ;  /* 0x000000000000994d */ /* 0x000fea0003800000 */
[----:B0--3--:R-:W0:Y:S01]  /*1480*/  LDC.64 R6, c[0x0][0x3a0] ;  /* 0x0000e800ff067b82 */ /* 0x009e220000000a00 */
[----:B--2---:R-:W-:Y:S02]  /*1490*/  IMAD.IADD R9, R22, 0x1, R0 ;  /* 0x0000000116097824 */ /* 0x004fe400078e0200 */
[----:B------:R-:W-:Y:S02]  /*14a0*/  IMAD R8, R0, 0x8, R1 ;  /* 0x0000000800087824 */ /* 0x000fe400078e0201 */
[----:B------:R-:W-:-:S07]  /*14b0*/  IMAD.MOV R0, RZ, RZ, -R12 ;  /* 0x000000ffff007224 */ /* 0x000fce00078e0a0c */
.L_x_13:
[----:B-1----:R1:W2:Y:S01]  /*14c0*/  LDL.64 R4, [R8] ;  /* 0x0000000008047983 */ /* 0x0022a20000100a00 */
[----:B0-----:R-:W-:-:S04]  /*14d0*/  IMAD.WIDE R2, R9, 0x8, R6 ;  /* 0x0000000809027825 */ /* 0x001fc800078e0206 */
[----:B------:R-:W-:Y:S02]  /*14e0*/  VIADD R0, R0, 0x1 ;  /* 0x0000000100007836 */ /* 0x000fe40000000000 */
[----:B------:R-:W-:Y:S02]  /*14f0*/  VIADD R9, R9, 0x1 ;  /* 0x0000000109097836 */ /* 0x000fe40000000000 */
[----:B-1----:R-:W-:Y:S01]  /*1500*/  VIADD R8, R8, 0x8 ;  /* 0x0000000808087836 */ /* 0x002fe20000000000 */
[----:B------:R-:W-:Y:S01]  /*1510*/  ISETP.NE.AND P0, PT, R0, RZ, PT ;  /* 0x000000ff0000720c */ /* 0x000fe20003f05270 */
[----:B--2---:R1:W-:-:S12]  /*1520*/  STG.E.64 desc[UR36][R2.64], R4 ;  /* 0x0000000402007986 */ /* 0x0043d8000c101b24 */
[----:B------:R-:W-:Y:S05]  /*1530*/  @P0 BRA `(.L_x_13) ;  /* 0xfffffffc00e00947 */ /* 0x000fea000383ffff */
[----:B------:R-:W-:Y:S05]  /*1540*/  EXIT ;  /* 0x000000000000794d */ /* 0x000fea0003800000 */
        .type           $_Z18bSplineCurveKernelPdiiS_iS_did$_Z13basisFunctioniidPdd,@function
        .size           $_Z18bSplineCurveKernelPdiiS_iS_did$_Z13basisFunctioniidPdd,($__internal_0_$__cuda_sm20_div_rn_f64_full - $_Z18bSplineCurveKernelPdiiS_iS_did$_Z13basisFunctioniidPdd)
$_Z18bSplineCurveKernelPdiiS_iS_did$_Z13basisFunctioniidPdd:
[----:B------:R-:W-:-:S05]  /*1550*/  VIADD R1, R1, 0xffffff80 ;  /* 0xffffff8001017836 */ /* 0x000fca0000000000 */
[----:B------:R-:W-:Y:S04]  /*1560*/  STL [R1+0x78], R61 ;  /* 0x0000783d01007387 */ /* 0x000fe80000100800 */
        /* <DEDUP_REMOVED lines=18> */
[----:B------:R0:W-:Y:S04]  /*1690*/  STL [R1+0x10], R19 ;  /* 0x0000101301007387 */ /* 0x0001e80000100800 */
[----:B------:R1:W-:Y:S04]  /*16a0*/  STL [R1+0xc], R18 ;  /* 0x00000c1201007387 */ /* 0x0003e80000100800 */
[----:B------:R2:W-:Y:S01]  /*16b0*/  STL [R1+0x8], R17 ;  /* 0x0000081101007387 */ /* 0x0005e20000100800 */
[----:B0-----:R-:W0:Y:S05]  /*16c0*/  BMOV.32.CLEAR R19, B9 ;  /* 0x0000000009137355 */ /* 0x001e2a0000100000 */
[----:B------:R3:W-:Y:S01]  /*16d0*/  STL [R1+0x4], R16 ;  /* 0x0000041001007387 */ /* 0x0007e20000100800 */
[----:B-1----:R-:W1:Y:S05]  /*16e0*/  BMOV.32.CLEAR R18, B8 ;  /* 0x0000000008127355 */ /* 0x002e6a0000100000 */
[----:B--2---:R-:W2:Y:S05]  /*16f0*/  BMOV.32.CLEAR R17, B7 ;  /* 0x0000000007117355 */ /* 0x004eaa0000100000 */
[----:B---3--:R-:W3:Y:S05]  /*1700*/  BMOV.32.CLEAR R16, B6 ;  /* 0x0000000006107355 */ /* 0x008eea0000100000 */
[----:B------:R4:W-:Y:S04]  /*1710*/  STL [R1+0x4c], R38 ;  /* 0x00004c2601007387 */ /* 0x0009e80000100800 */
[----:B------:R5:W-:Y:S04]  /*1720*/  STL [R1+0x48], R37 ;  /* 0x0000482501007387 */ /* 0x000be80000100800 */
[----:B------:R0:W-:Y:S01]  /*1730*/  STL [R1+0x44], R36 ;  /* 0x0000442401007387 */ /* 0x0001e20000100800 */
[----:B----4-:R-:W-:-:S03]  /*1740*/  IMAD.MOV.U32 R38, RZ, RZ, R5 ;  /* 0x000000ffff267224 */ /* 0x010fc600078e0005 */
[----:B------:R4:W-:Y:S01]  /*1750*/  STL [R1+0x28], R25 ;  /* 0x0000281901007387 */ /* 0x0009e20000100800 */
[----:B-----5:R-:W-:-:S03]  /*1760*/  IMAD.MOV.U32 R37, RZ, RZ, R7 ;  /* 0x000000ffff257224 */ /* 0x020fc600078e0007 */
[----:B------:R5:W-:Y:S01]  /*1770*/  STL [R1+0x24], R24 ;  /* 0x0000241801007387 */ /* 0x000be20000100800 */
[----:B0-----:R-:W-:-:S03]  /*1780*/  IMAD.MOV.U32 R36, RZ, RZ, R6 ;  /* 0x000000ffff247224 */ /* 0x001fc600078e0006 */
[----:B------:R0:W-:Y:S01]  /*1790*/  STL [R1+0x20], R23 ;  /* 0x0000201701007387 */ /* 0x0001e20000100800 */
[----:B----4-:R-:W-:-:S03]  /*17a0*/  IMAD.MOV.U32 R25, RZ, RZ, R9 ;  /* 0x000000ffff197224 */ /* 0x010fc600078e0009 */
[----:B------:R4:W-:Y:S01]  /*17b0*/  STL [R1+0x1c], R22 ;  /* 0x00001c1601007387 */ /* 0x0009e20000100800 */
[----:B-----5:R-:W-:-:S03]  /*17c0*/  IMAD.MOV.U32 R24, RZ, RZ, R8 ;  /* 0x000000ffff187224 */ /* 0x020fc600078e0008 */
[----:B------:R5:W-:Y:S01]  /*17d0*/  STL [R1], R2 ;  /* 0x0000000201007387 */ /* 0x000be20000100800 */
[----:B0-----:R-:W-:Y:S02]  /*17e0*/  IMAD.MOV.U32 R23, RZ, RZ, R11 ;  /* 0x000000ffff177224 */ /* 0x001fe400078e000b */
[----:B----4-:R-:W-:Y:S02]  /*17f0*/  IMAD.MOV.U32 R22, RZ, RZ, R10 ;  /* 0x000000ffff167224 */ /* 0x010fe400078e000a */
[----:B-----5:R-:W-:Y:S01]  /*1800*/  IMAD.MOV.U32 R2, RZ, RZ, R4 ;  /* 0x000000ffff027224 */ /* 0x020fe200078e0004 */
[----:B------:R-:W0:Y:S01]  /*1810*/  LDC.64 R26, c[0x0][0x358] ;  /* 0x0000d600ff1a7b82 */ /* 0x000e220000000a00 */
[----:B------:R-:W-:Y:S01]  /*1820*/  ISETP.NE.AND P0, PT, R38, 0x2, PT ;  /* 0x000000022600780c */ /* 0x000fe20003f05270 */
[----:B------:R-:W-:-:S12]  /*1830*/  BSSY.RECONVERGENT B9, `(.L_x_14) ;  /* 0x00004f7000097945 */ /* 0x000fd80003800200 */
[----:B-123--:R-:W-:Y:S05]  /*1840*/  @!P0 BRA `(.L_x_15) ;  /* 0x0000001c00b48947 */ /* 0x00efea0003800000 */
[----:B------:R-:W-:-:S13]  /*1850*/  ISETP.NE.AND P0, PT, R38, RZ, PT ;  /* 0x000000ff2600720c */ /* 0x000fda0003f05270 */
[----:B------:R-:W-:Y:S05]  /*1860*/  @P0 BRA `(.L_x_16) ;  /* 0x0000000000380947 */ /* 0x000fea0003800000 */
[----:B0-----:R-:W-:Y:S01]  /*1870*/  R2UR UR4, R26 ;  /* 0x000000001a0472ca */ /* 0x001fe200000e0000 */
[----:B------:R-:W-:Y:S01]  /*1880*/  IMAD.WIDE R24, R2, 0x8, R24 ;  /* 0x0000000802187825 */ /* 0x000fe200078e0218 */
[----:B------:R-:W-:-:S13]  /*1890*/  R2UR UR5, R27 ;  /* 0x000000001b0572ca */ /* 0x000fda00000e0000 */
[----:B------:R-:W2:Y:S01]  /*18a0*/  LDG.E.64 R2, desc[UR4][R24.64] ;  /* 0x0000000418027981 */ /* 0x000ea2000c1e1b00 */
[----:B------:R-:W-:Y:S01]  /*18b0*/  CS2R R4, SRZ ;  /* 0x0000000000047805 */ /* 0x000fe2000001ff00 */
[----:B--2---:R-:W-:-:S14]  /*18c0*/  DSETP.GTU.AND P0, PT, R2, R36, PT ;  /* 0x000000240200722a */ /* 0x004fdc0003f0c000 */
[----:B------:R-:W-:Y:S05]  /*18d0*/  @P0 BRA `(.L_x_17) ;  /* 0x0000004c00b00947 */ /* 0x000fea0003800000 */
[----:B------:R-:W-:Y:S02]  /*18e0*/  R2UR UR4, R26 ;  /* 0x000000001a0472ca */ /* 0x000fe400000e0000 */
[----:B------:R-:W-:-:S13]  /*18f0*/  R2UR UR5, R27 ;  /* 0x000000001b0572ca */ /* 0x000fda00000e0000 */
[----:B------:R-:W2:Y:S01]  /*1900*/  LDG.E.64 R2, desc[UR4][R24.64+0x8] ;  /* 0x0000080418027981 */ /* 0x000ea2000c1e1b00 */
[----:B------:R-:W-:Y:S01]  /*1910*/  IMAD.MOV.U32 R4, RZ, RZ, RZ ;  /* 0x000000ffff047224 */ /* 0x000fe200078e00ff */
[----:B--2---:R-:W-:-:S06]  /*1920*/  DSETP.GEU.AND P0, PT, R36, R2, PT ;  /* 0x000000022400722a */ /* 0x004fcc0003f0e000 */
[----:B------:R-:W-:Y:S01]  /*1930*/  FSEL R5, RZ, 1.875, P0 ;  /* 0x3ff00000ff057808 */ /* 0x000fe20000000000 */
[----:B------:R-:W-:Y:S07]  /*1940*/  BRA `(.L_x_17) ;  /* 0x0000004c00947947 */ /* 0x000fee0003800000 */
.L_x_16:
[----:B------:R-:W-:Y:S01]  /*1950*/  DSETP.NEU.AND P0, PT, R22, RZ, PT ;  /* 0x000000ff1600722a */ /* 0x000fe20003f0d000 */
[----:B------:R-:W-:Y:S01]  /*1960*/  BSSY.RECONVERGENT B8, `(.L_x_18) ;  /* 0x00001bf000087945 */ /* 0x000fe20003800200 */
[----:B------:R-:W-:Y:S01]  /*1970*/  CS2R R28, SRZ ;  /* 0x00000000001c7805 */ /* 0x000fe2000001ff00 */
[----:B------:R-:W-:Y:S02]  /*1980*/  IMAD.MOV.U32 R54, RZ, RZ, 0x0 ;  /* 0x00000000ff367424 */ /* 0x000fe400078e00ff */
[----:B------:R-:W-:-:S09]  /*1990*/  IMAD.MOV.U32 R55, RZ, RZ, 0x3ff00000 ;  /* 0x3ff00000ff377424 */ /* 0x000fd200078e00ff */
[----:B------:R-:W-:Y:S05]  /*19a0*/  @!P0 BRA `(.L_x_19) ;  /* 0x0000001800e88947 */ /* 0x000fea0003800000 */
[----:B0-----:R-:W-:Y:S01]  /*19b0*/  R2UR UR4, R26 ;  /* 0x000000001a0472ca */ /* 0x001fe200000e0000 */
[----:B------:R-:W-:Y:S01]  /*19c0*/  IMAD.MOV.U32 R46, RZ, RZ, R24 ;  /* 0x000000ffff2e7224 */ /* 0x000fe200078e0018 */
[----:B------:R-:W-:Y:S01]  /*19d0*/  R2UR UR5, R27 ;  /* 0x000000001b0572ca */ /* 0x000fe200000e0000 */
[----:B------:R-:W-:Y:S02]  /*19e0*/  IMAD.MOV.U32 R47, RZ, RZ, R25 ;  /* 0x000000ffff2f7224 */ /* 0x000fe400078e0019 */
[----:B------:R-:W-:-:S10]  /*19f0*/  IMAD.WIDE R46, R2, 0x8, R46 ;  /* 0x00000008022e7825 */ /* 0x000fd400078e022e */
[----:B------:R-:W2:Y:S01]  /*1a00*/  LDG.E.64 R52, desc[UR4][R46.64+0x8] ;  /* 0x000008042e347981 */ /* 0x000ea2000c1e1b00 */
[----:B------:R-:W-:Y:S01]  /*1a10*/  IMAD.MOV.U32 R8, RZ, RZ, R36 ;  /* 0x000000ffff087224 */ /* 0x000fe200078e0024 */
[----:B------:R-:W-:Y:S01]  /*1a20*/  BSSY.RECONVERGENT B6, `(.L_x_20) ;  /* 0x000001d000067945 */ /* 0x000fe20003800200 */
[----:B------:R-:W-:-:S06]  /*1a30*/  IMAD.MOV.U32 R9, RZ, RZ, R37 ;  /* 0x000000ffff097224 */ /* 0x000fcc00078e0025 */
[----:B--2---:R-:W-:-:S08]  /*1a40*/  DADD R8, R8, -R52 ;  /* 0x0000000008087229 */ /* 0x004fd00000000834 */
[----:B------:R-:W-:-:S08]  /*1a50*/  DMUL R8, R8, 0.5 ;  /* 0x3fe0000008087828 */ /* 0x000fd00000000000 */
[----:B------:R-:W-:-:S14]  /*1a60*/  DSETP.NEU.AND P0, PT, |R8|, +INF , PT ;  /* 0x7ff000000800742a */ /* 0x000fdc0003f0d200 */
[----:B------:R-:W-:Y:S01]  /*1a70*/  @!P0 DMUL R4, RZ, R8 ;  /* 0x00000008ff048228 */ /* 0x000fe20000000000 */
[----:B------:R-:W-:Y:S01]  /*1a80*/  @!P0 IMAD.MOV.U32 R6, RZ, RZ, RZ ;  /* 0x000000ffff068224 */ /* 0x000fe200078e00ff */
[----:B------:R-:W-:Y:S09]  /*1a90*/  @!P0 BRA `(.L_x_21) ;  /* 0x0000000000548947 */ /* 0x000ff20003800000 */
[----:B------:R-:W-:Y:S01]  /*1aa0*/  UMOV UR4, 0x6dc9c883 ;  /* 0x6dc9c88300047882 */ /* 0x000fe20000000000 */
[----:B------:R-:W-:Y:S01]  /*1ab0*/  UMOV UR5, 0x3fe45f30 ;  /* 0x3fe45f3000057882 */ /* 0x000fe20000000000 */
[C---:B------:R-:W-:Y:S02]  /*1ac0*/  DSETP.GE.AND P0, PT, |R8|.reuse, 2.14748364800000000000e+09, PT ;  /* 0x41e000000800742a */ /* 0x040fe40003f06200 */
[----:B------:R-:W-:Y:S01]  /*1ad0*/  DMUL R6, R8, UR4 ;  /* 0x0000000408067c28 */ /* 0x000fe20008000000 */
[----:B------:R-:W-:Y:S01]  /*1ae0*/  UMOV UR4, 0x54442d18 ;  /* 0x54442d1800047882 */ /* 0x000fe20000000000 */
[----:B------:R-:W-:-:S08]  /*1af0*/  UMOV UR5, 0x3ff921fb ;  /* 0x3ff921fb00057882 */ /* 0x000fd00000000000 */
[----:B------:R-:W0:Y:S08]  /*1b00*/  F2I.F64 R6, R6 ;  /* 0x0000000600067311 */ /* 0x000e300000301100 */
[----:B0-----:R-:W0:Y:S02]  /*1b10*/  I2F.F64 R4, R6 ;  /* 0x0000000600047312 */ /* 0x001e240000201c00 */
[----:B0-----:R-:W-:Y:S01]  /*1b20*/  DFMA R10, R4, -UR4, R8 ;  /* 0x80000004040a7c2b */ /* 0x001fe20008000008 */
[----:B------:R-:W-:Y:S01]  /*1b30*/  UMOV UR4, 0x33145c00 ;  /* 0x33145c0000047882 */ /* 0x000fe20000000000 */
[----:B------:R-:W-:-:S06]  /*1b40*/  UMOV UR5, 0x3c91a626 ;  /* 0x3c91a62600057882 */ /* 0x000fcc0000000000 */
[----:B------:R-:W-:Y:S01]  /*1b50*/  DFMA R10, R4, -UR4, R10 ;  /* 0x80000004040a7c2b */ /* 0x000fe2000800000a */
[----:B------:R-:W-:Y:S01]  /*1b60*/  UMOV UR4, 0x252049c0 ;  /* 0x252049c000047882 */ /* 0x000fe20000000000 */
[----:B------:R-:W-:-:S06]  /*1b70*/  UMOV UR5, 0x397b839a ;  /* 0x397b839a00057882 */ /* 0x000fcc0000000000 */
[----:B------:R-:W-:Y:S01]  /*1b80*/  DFMA R4, R4, -UR4, R10 ;  /* 0x8000000404047c2b */ /* 0x000fe2000800000a */
[----:B------:R-:W-:Y:S10]  /*1b90*/  @!P0 BRA `(.L_x_21) ;  /* 0x0000000000148947 */ /* 0x000ff40003800000 */
[----:B------:R-:W-:Y:S01]  /*1ba0*/  IMAD.MOV.U32 R4, RZ, RZ, R8 ;  /* 0x000000ffff047224 */ /* 0x000fe200078e0008 */
[----:B------:R-:W-:Y:S01]  /*1bb0*/  MOV R20, 0x1bf0 ;  /* 0x00001bf000147802 */ /* 0x000fe20000000f00 */
[----:B------:R-:W-:Y:S02]  /*1bc0*/  IMAD.MOV.U32 R5, RZ, RZ, R9 ;  /* 0x000000ffff057224 */ /* 0x000fe400078e0009 */
[----:B------:R-:W-:-:S07]  /*1bd0*/  IMAD.MOV.U32 R21, RZ, RZ, 0x0 ;  /* 0x00000000ff157424 */ /* 0x000fce00078e00ff */
[----:B------:R-:W-:Y:S05]  /*1be0*/  CALL.REL.NOINC `($_Z18bSplineCurveKernelPdiiS_iS_did$__internal_trig_reduction_slowpathd) ;  /* 0x00000054002c7944 */ /* 0x000fea0003c00000 */
.L_x_21:
[----:B------:R-:W-:Y:S05]  /*1bf0*/  BSYNC.RECONVERGENT B6 ;  /* 0x0000000000067941 */ /* 0x000fea0003800200 */
.L_x_20:
[----:B------:R-:W0:Y:S01]  /*1c00*/  LDCU.64 UR4, c[0x4][0x8] ;  /* 0x01000100ff0477ac */ /* 0x000e220008000a00 */
[----:B------:R-:W-:Y:S01]  /*1c10*/  IMAD.SHL.U32 R0, R6, 0x40, RZ ;  /* 0x0000004006007824 */ /* 0x000fe200078e00ff */
[----:B------:R-:W-:Y:S02]  /*1c20*/  R2UR UR6, R26 ;  /* 0x000000001a0672ca */ /* 0x000fe400000e0000 */
[----:B------:R-:W-:Y:S02]  /*1c30*/  R2UR UR7, R27 ;  /* 0x000000001b0772ca */ /* 0x000fe400000e0000 */
[----:B------:R-:W-:-:S04]  /*1c40*/  LOP3.LUT R0, R0, 0x40, RZ, 0xc0, !PT ;  /* 0x0000004000007812 */ /* 0x000fc800078ec0ff */
[----:B0-----:R-:W-:-:S05]  /*1c50*/  IADD3 R34, P0, PT, R0, UR4, RZ ;  /* 0x0000000400227c10 */ /* 0x001fca000ff1e0ff */
[----:B------:R-:W-:Y:S01]  /*1c60*/  IMAD.X R35, RZ, RZ, UR5, P0 ;  /* 0x00000005ff237e24 */ /* 0x000fe200080e06ff */
[----:B------:R-:W-:-:S04]  /*1c70*/  R2UR UR4, R26 ;  /* 0x000000001a0472ca */ /* 0x000fc800000e0000 */
[----:B------:R-:W2:Y:S01]  /*1c80*/  LDG.E.128.CONSTANT R8, desc[UR6][R34.64] ;  /* 0x0000000622087981 */ /* 0x000ea2000c1e9d00 */
[----:B------:R-:W-:-:S13]  /*1c90*/  R2UR UR5, R27 ;  /* 0x000000001b0572ca */ /* 0x000fda00000e0000 */
[----:B------:R-:W3:Y:S04]  /*1ca0*/  LDG.E.128.CONSTANT R12, desc[UR4][R34.64+0x10] ;  /* 0x00001004220c7981 */ /* 0x000ee8000c1e9d00 */
[----:B------:R-:W4:Y:S01]  /*1cb0*/  LDG.E.128.CONSTANT R28, desc[UR4][R34.64+0x20] ;  /* 0x00002004221c7981 */ /* 0x000f22000c1e9d00 */
[----:B------:R-:W-:Y:S01]  /*1cc0*/  LOP3.LUT R0, R6, 0x1, RZ, 0xc0, !PT ;  /* 0x0000000106007812 */ /* 0x000fe200078ec0ff */
[----:B------:R-:W-:Y:S01]  /*1cd0*/  IMAD.MOV.U32 R40, RZ, RZ, 0x20fd8164 ;  /* 0x20fd8164ff287424 */ /* 0x000fe200078e00ff */
[----:B------:R-:W-:Y:S01]  /*1ce0*/  DMUL R32, R4, R4 ;  /* 0x0000000404207228 */ /* 0x000fe20000000000 */
[----:B------:R-:W-:Y:S01]  /*1cf0*/  IMAD.MOV.U32 R44, RZ, RZ, R36 ;  /* 0x000000ffff2c7224 */ /* 0x000fe200078e0024 */
[----:B------:R-:W-:Y:S01]  /*1d00*/  ISETP.NE.U32.AND P0, PT, R0, 0x1, PT ;  /* 0x000000010000780c */ /* 0x000fe20003f05070 */
[----:B------:R-:W-:Y:S01]  /*1d10*/  IMAD.MOV.U32 R0, RZ, RZ, 0x3da8ff83 ;  /* 0x3da8ff83ff007424 */ /* 0x000fe200078e00ff */
[----:B------:R-:W-:Y:S01]  /*1d20*/  BSSY.RECONVERGENT B7, `(.L_x_22) ;  /* 0x0000032000077945 */ /* 0x000fe20003800200 */
[----:B------:R-:W-:Y:S01]  /*1d30*/  IMAD.MOV.U32 R45, RZ, RZ, R37 ;  /* 0x000000ffff2d7224 */ /* 0x000fe200078e0025 */
[----:B------:R-:W-:-:S02]  /*1d40*/  FSEL R40, R40, -8.06006814911005101289e+34, !P0 ;  /* 0xf9785eba28287808 */ /* 0x000fc40004000000 */
[----:B------:R-:W-:-:S03]  /*1d50*/  FSEL R41, -R0, 0.11223486810922622681, !P0 ;  /* 0x3de5db6500297808 */ /* 0x000fc60004000100 */
[----:B------:R-:W-:-:S08]  /*1d60*/  DADD R44, R22, -R44 ;  /* 0x00000000162c7229 */ /* 0x000fd0000000082c */
[----:B------:R-:W-:Y:S02]  /*1d70*/  DADD R52, R52, R44 ;  /* 0x0000000034347229 */ /* 0x000fe4000000002c */
[----:B--2---:R-:W-:-:S08]  /*1d80*/  DFMA R8, R32, R40, R8 ;  /* 0x000000282008722b */ /* 0x004fd00000000008 */
[----:B------:R-:W-:-:S08]  /*1d90*/  DFMA R8, R32, R8, R10 ;  /* 0x000000082008722b */ /* 0x000fd0000000000a */
[----:B---3--:R-:W-:-:S08]  /*1da0*/  DFMA R8, R32, R8, R12 ;  /* 0x000000082008722b */ /* 0x008fd0000000000c */
[----:B------:R-:W-:-:S08]  /*1db0*/  DFMA R8, R32, R8, R14 ;  /* 0x000000082008722b */ /* 0x000fd0000000000e */
[----:B----4-:R-:W-:-:S08]  /*1dc0*/  DFMA R8, R32, R8, R28 ;  /* 0x000000082008722b */ /* 0x010fd0000000001c */
[----:B------:R-:W-:-:S08]  /*1dd0*/  DFMA R8, R32, R8, R30 ;  /* 0x000000082008722b */ /* 0x000fd0000000001e */
[----:B------:R-:W-:Y:S02]  /*1de0*/  DFMA R10, R8, R4, R4 ;  /* 0x00000004080a722b */ /* 0x000fe40000000004 */
[----:B------:R-:W-:Y:S02]  /*1df0*/  DFMA R8, R32, R8, 1 ;  /* 0x3ff000002008742b */ /* 0x000fe40000000008 */
[----:B------:R-:W-:-:S08]  /*1e00*/  DMUL R4, R52, 0.5 ;  /* 0x3fe0000034047828 */ /* 0x000fd00000000000 */
[----:B------:R-:W-:Y:S01]  /*1e10*/  DSETP.NEU.AND P1, PT, |R4|, +INF , PT ;  /* 0x7ff000000400742a */ /* 0x000fe20003f2d200 */
[----:B------:R-:W-:Y:S02]  /*1e20*/  FSEL R10, R8, R10, !P0 ;  /* 0x0000000a080a7208 */ /* 0x000fe40004000000 */
[----:B------:R-:W-:Y:S02]  /*1e30*/  FSEL R11, R9, R11, !P0 ;  /* 0x0000000b090b7208 */ /* 0x000fe40004000000 */
[----:B------:R-:W-:-:S04]  /*1e40*/  LOP3.LUT P0, RZ, R6, 0x2, RZ, 0xc0, !PT ;  /* 0x0000000206ff7812 */ /* 0x000fc8000780c0ff */
[----:B------:R-:W-:-:S05]  /*1e50*/  DADD R8, RZ, -R10 ;  /* 0x00000000ff087229 */ /* 0x000fca000000080a */
[----:B------:R-:W-:Y:S01]  /*1e60*/  @!P1 DMUL R6, RZ, R4 ;  /* 0x00000004ff069228 */ /* 0x000fe20000000000 */
[----:B------:R-:W-:-:S04]  /*1e70*/  @!P1 IMAD.MOV.U32 R0, RZ, RZ, 0x1 ;  /* 0x00000001ff009424 */ /* 0x000fc800078e00ff */
[----:B------:R-:W-:Y:S02]  /*1e80*/  FSEL R60, R10, R8, !P0 ;  /* 0x000000080a3c7208 */ /* 0x000fe40004000000 */
[----:B------:R-:W-:Y:S01]  /*1e90*/  FSEL R61, R11, R9, !P0 ;  /* 0x000000090b3d7208 */ /* 0x000fe20004000000 */
[----:B------:R-:W-:Y:S06]  /*1ea0*/  @!P1 BRA `(.L_x_23) ;  /* 0x0000000000649947 */ /* 0x000fec0003800000 */
[----:B------:R-:W-:Y:S01]  /*1eb0*/  UMOV UR4, 0x6dc9c883 ;  /* 0x6dc9c88300047882 */ /* 0x000fe20000000000 */
[----:B------:R-:W-:Y:S01]  /*1ec0*/  UMOV UR5, 0x3fe45f30 ;  /* 0x3fe45f3000057882 */ /* 0x000fe20000000000 */
[C---:B------:R-:W-:Y:S01]  /*1ed0*/  DSETP.GE.AND P0, PT, |R4|.reuse, 2.14748364800000000000e+09, PT ;  /* 0x41e000000400742a */ /* 0x040fe20003f06200 */
[----:B------:R-:W-:Y:S01]  /*1ee0*/  BSSY.RECONVERGENT B6, `(.L_x_24) ;  /* 0x0000014000067945 */ /* 0x000fe20003800200 */
[----:B------:R-:W-:Y:S01]  /*1ef0*/  DMUL R8, R4, UR4 ;  /* 0x0000000404087c28 */ /* 0x000fe20008000000 */
[----:B------:R-:W-:Y:S01]  /*1f00*/  UMOV UR4, 0x54442d18 ;  /* 0x54442d1800047882 */ /* 0x000fe20000000000 */
[----:B------:R-:W-:-:S04]  /*1f10*/  UMOV UR5, 0x3ff921fb ;  /* 0x3ff921fb00057882 */ /* 0x000fc80000000000 */
        /* <DEDUP_REMOVED lines=10> */
[----:B------:R-:W-:Y:S01]  /*1fc0*/  MOV R20, 0x1ff0 ;  /* 0x00001ff000147802 */ /* 0x000fe20000000f00 */
[----:B------:R-:W-:-:S07]  /*1fd0*/  IMAD.MOV.U32 R21, RZ, RZ, 0x0 ;  /* 0x00000000ff157424 */ /* 0x000fce00078e00ff */
[----:B------:R-:W-:Y:S05]  /*1fe0*/  CALL.REL.NOINC `($_Z18bSplineCurveKernelPdiiS_iS_did$__internal_trig_reduction_slowpathd) ;  /* 0x00000050002c7944 */ /* 0x000fea0003c00000 */
[----:B------:R-:W-:Y:S02]  /*1ff0*/  IMAD.MOV.U32 R0, RZ, RZ, R6 ;  /* 0x000000ffff007224 */ /* 0x000fe400078e0006 */
[----:B------:R-:W-:Y:S02]  /*2000*/  IMAD.MOV.U32 R6, RZ, RZ, R4 ;  /* 0x000000ffff067224 */ /* 0x000fe400078e0004 */
[----:B------:R-:W-:-:S07]  /*2010*/  IMAD.MOV.U32 R7, RZ, RZ, R5 ;  /* 0x000000ffff077224 */ /* 0x000fce00078e0005 */
.L_x_25:
[----:B------:R-:W-:Y:S05]  /*2020*/  BSYNC.RECONVERGENT B6 ;  /* 0x0000000000067941 */ /* 0x000fea0003800200 */
.L_x_24:
[----:B------:R-:W-:-:S07]  /*2030*/  VIADD R0, R0, 0x1 ;  /* 0x0000000100007836 */ /* 0x000fce0000000000 */
.L_x_23:
[----:B------:R-:W-:Y:S05]  /*2040*/  BSYNC.RECONVERGENT B7 ;  /* 0x0000000000077941 */ /* 0x000fea0003800200 */
.L_x_22:
        /* <DEDUP_REMOVED lines=15> */
[----:B------:R-:W-:Y:S01]  /*2140*/  BSSY.RECONVERGENT B6, `(.L_x_26) ;  /* 0x000002e000067945 */ /* 0x000fe20003800200 */
[----:B------:R-:W-:Y:S01]  /*2150*/  ISETP.NE.U32.AND P0, PT, R3, 0x1, PT ;  /* 0x000000010300780c */ /* 0x000fe20003f05070 */
[----:B------:R-:W-:Y:S01]  /*2160*/  IMAD.MOV.U32 R3, RZ, RZ, 0x3da8ff83 ;  /* 0x3da8ff83ff037424 */ /* 0x000fe200078e00ff */
[----:B------:R-:W-:-:S02]  /*2170*/  DMUL R52, R22, 0.5 ;  /* 0x3fe0000016347828 */ /* 0x000fc40000000000 */
[----:B------:R-:W-:Y:S02]  /*2180*/  FSEL R34, R34, -8.06006814911005101289e+34, !P0 ;  /* 0xf9785eba22227808 */ /* 0x000fe40004000000 */
[----:B------:R-:W-:-:S04]  /*2190*/  FSEL R35, -R3, 0.11223486810922622681, !P0 ;  /* 0x3de5db6503237808 */ /* 0x000fc80004000100 */
[----:B------:R-:W-:Y:S02]  /*21a0*/  DSETP.NEU.AND P1, PT, |R52|, +INF , PT ;  /* 0x7ff000003400742a */ /* 0x000fe40003f2d200 */
[----:B--2---:R-:W-:-:S08]  /*21b0*/  DFMA R8, R4, R34, R8 ;  /* 0x000000220408722b */ /* 0x004fd00000000008 */
[----:B------:R-:W-:-:S08]  /*21c0*/  DFMA R8, R4, R8, R10 ;  /* 0x000000080408722b */ /* 0x000fd0000000000a */
[----:B---3--:R-:W-:-:S08]  /*21d0*/  DFMA R8, R4, R8, R12 ;  /* 0x000000080408722b */ /* 0x008fd0000000000c */
[----:B------:R-:W-:-:S08]  /*21e0*/  DFMA R8, R4, R8, R14 ;  /* 0x000000080408722b */ /* 0x000fd0000000000e */
[----:B----4-:R-:W-:-:S08]  /*21f0*/  DFMA R8, R4, R8, R28 ;  /* 0x000000080408722b */ /* 0x010fd0000000001c */
[----:B------:R-:W-:-:S08]  /*2200*/  DFMA R8, R4, R8, R30 ;  /* 0x000000080408722b */ /* 0x000fd0000000001e */
[----:B------:R-:W-:Y:S02]  /*2210*/  DFMA R6, R8, R6, R6 ;  /* 0x000000060806722b */ /* 0x000fe40000000006 */
[----:B------:R-:W-:-:S10]  /*2220*/  DFMA R4, R4, R8, 1 ;  /* 0x3ff000000404742b */ /* 0x000fd40000000008 */
[----:B------:R-:W-:Y:S02]  /*2230*/  FSEL R6, R4, R6, !P0 ;  /* 0x0000000604067208 */ /* 0x000fe40004000000 */
[----:B------:R-:W-:Y:S02]  /*2240*/  FSEL R7, R5, R7, !P0 ;  /* 0x0000000705077208 */ /* 0x000fe40004000000 */
[----:B------:R-:W-:-:S04]  /*2250*/  LOP3.LUT P0, RZ, R0, 0x2, RZ, 0xc0, !PT ;  /* 0x0000000200ff7812 */ /* 0x000fc8000780c0ff */
[----:B------:R-:W-:-:S10]  /*2260*/  DADD R4, RZ, -R6 ;  /* 0x00000000ff047229 */ /* 0x000fd40000000806 */
[----:B------:R-:W-:Y:S02]  /*2270*/  FSEL R6, R6, R4, !P0 ;  /* 0x0000000406067208 */ /* 0x000fe40004000000 */
[----:B------:R-:W-:Y:S01]  /*2280*/  FSEL R7, R7, R5, !P0 ;  /* 0x0000000507077208 */ /* 0x000fe20004000000 */
[----:B------:R-:W-:-:S05]  /*2290*/  @!P1 DMUL R4, RZ, R52 ;  /* 0x00000034ff049228 */ /* 0x000fca0000000000 */
[----:B------:R-:W-:Y:S01]  /*22a0*/  DMUL R60, R60, R6 ;  /* 0x000000063c3c7228 */ /* 0x000fe20000000000 */
        /* <DEDUP_REMOVED lines=23> */
.L_x_27:
[----:B------:R-:W-:Y:S05]  /*2420*/  BSYNC.RECONVERGENT B6 ;  /* 0x0000000000067941 */ /* 0x000fea0003800200 */
.L_x_26:
        /* <DEDUP_REMOVED lines=15> */
[----:B------:R-:W-:Y:S01]  /*2520*/  FSETP.GEU.AND P1, PT, |R61|, 6.5827683646048100446e-37, PT ;  /* 0x036000003d00780b */ /* 0x000fe20003f2e200 */
[----:B------:R-:W-:Y:S01]  /*2530*/  BSSY.RECONVERGENT B6, `(.L_x_28) ;  /* 0x0000029000067945 */ /* 0x000fe20003800200 */
[----:B------:R-:W-:Y:S01]  /*2540*/  ISETP.NE.U32.AND P0, PT, R0, 0x1, PT ;  /* 0x000000010000780c */ /* 0x000fe20003f05070 */
[----:B------:R-:W-:-:S03]  /*2550*/  IMAD.MOV.U32 R0, RZ, RZ, 0x3da8ff83 ;  /* 0x3da8ff83ff007424 */ /* 0x000fc600078e00ff */
[----:B------:R-:W-:Y:S02]  /*2560*/  FSEL R40, R40, -8.06006814911005101289e+34, !P0 ;  /* 0xf9785eba28287808 */ /* 0x000fe40004000000 */
[----:B------:R-:W-:-:S06]  /*2570*/  FSEL R41, -R0, 0.11223486810922622681, !P0 ;  /* 0x3de5db6500297808 */ /* 0x000fcc0004000100 */
[----:B--2---:R-:W-:-:S08]  /*2580*/  DFMA R8, R32, R40, R8 ;  /* 0x000000282008722b */ /* 0x004fd00000000008 */
[----:B------:R-:W-:-:S08]  /*2590*/  DFMA R8, R32, R8, R10 ;  /* 0x000000082008722b */ /* 0x000fd0000000000a */
[----:B---3--:R-:W-:-:S08]  /*25a0*/  DFMA R8, R32, R8, R12 ;  /* 0x000000082008722b */ /* 0x008fd0000000000c */
[----:B------:R-:W-:-:S08]  /*25b0*/  DFMA R8, R32, R8, R14 ;  /* 0x000000082008722b */ /* 0x000fd0000000000e */
[----:B----4-:R-:W-:Y:S01]  /*25c0*/  DFMA R8, R32, R8, R28 ;  /* 0x000000082008722b */ /* 0x010fe2000000001c */
[----:B------:R-:W-:Y:S02]  /*25d0*/  IMAD.MOV.U32 R28, RZ, RZ, R36 ;  /* 0x000000ffff1c7224 */ /* 0x000fe400078e0024 */
[----:B------:R-:W-:-:S05]  /*25e0*/  IMAD.MOV.U32 R29, RZ, RZ, R37 ;  /* 0x000000ffff1d7224 */ /* 0x000fca00078e0025 */
        /* <DEDUP_REMOVED lines=9> */
[----:B------:R-:W-:Y:S01]  /*2680*/  IMAD.MOV.U32 R4, RZ, RZ, 0x1 ;  /* 0x00000001ff047424 */ /* 0x000fe200078e00ff */
[----:B------:R-:W0:Y:S05]  /*2690*/  MUFU.RCP64H R5, R7 ;  /* 0x0000000700057308 */ /* 0x000e2a0000001800 */
[----:B0-----:R-:W-:-:S08]  /*26a0*/  DFMA R8, -R6, R4, 1 ;  /* 0x3ff000000608742b */ /* 0x001fd00000000104 */
[----:B------:R-:W-:-:S08]  /*26b0*/  DFMA R8, R8, R8, R8 ;  /* 0x000000080808722b */ /* 0x000fd00000000008 */
[----:B------:R-:W-:-:S08]  /*26c0*/  DFMA R8, R4, R8, R4 ;  /* 0x000000080408722b */ /* 0x000fd00000000004 */
[----:B------:R-:W-:-:S08]  /*26d0*/  DFMA R4, -R6, R8, 1 ;  /* 0x3ff000000604742b */ /* 0x000fd00000000108 */
[----:B------:R-:W-:-:S08]  /*26e0*/  DFMA R4, R8, R4, R8 ;  /* 0x000000040804722b */ /* 0x000fd00000000008 */
[----:B------:R-:W-:-:S08]  /*26f0*/  DMUL R54, R60, R4 ;  /* 0x000000043c367228 */ /* 0x000fd00000000000 */
[----:B------:R-:W-:-:S08]  /*2700*/  DFMA R8, -R6, R54, R60 ;  /* 0x000000360608722b */ /* 0x000fd0000000013c */
[----:B------:R-:W-:-:S10]  /*2710*/  DFMA R54, R4, R8, R54 ;  /* 0x000000080436722b */ /* 0x000fd40000000036 */
[----:B------:R-:W-:-:S05]  /*2720*/  FFMA R0, RZ, R7, R55 ;  /* 0x00000007ff007223 */ /* 0x000fca0000000037 */
[----:B------:R-:W-:-:S13]  /*2730*/  FSETP.GT.AND P0, PT, |R0|, 1.469367938527859385e-39, PT ;  /* 0x001000000000780b */ /* 0x000fda0003f04200 */
[----:B------:R-:W-:Y:S05]  /*2740*/  @P0 BRA P1, `(.L_x_29) ;  /* 0x00000000001c0947 */ /* 0x000fea0000800000 */
[----:B------:R-:W-:Y:S01]  /*2750*/  IMAD.MOV.U32 R4, RZ, RZ, R60 ;  /* 0x000000ffff047224 */ /* 0x000fe200078e003c */
[----:B------:R-:W-:Y:S01]  /*2760*/  MOV R20, 0x27a0 ;  /* 0x000027a000147802 */ /* 0x000fe20000000f00 */
[----:B------:R-:W-:Y:S02]  /*2770*/  IMAD.MOV.U32 R5, RZ, RZ, R61 ;  /* 0x000000ffff057224 */ /* 0x000fe400078e003d */
[----:B------:R-:W-:-:S07]  /*2780*/  IMAD.MOV.U32 R21, RZ, RZ, 0x0 ;  /* 0x00000000ff157424 */ /* 0x000fce00078e00ff */
[----:B------:R-:W-:Y:S05]  /*2790*/  CALL.REL.NOINC `($__internal_0_$__cuda_sm20_div_rn_f64_full) ;  /* 0x0000004000987944 */ /* 0x000fea0003c00000 */
[----:B------:R-:W-:Y:S02]  /*27a0*/  IMAD.MOV.U32 R54, RZ, RZ, R4 ;  /* 0x000000ffff367224 */ /* 0x000fe400078e0004 */
[----:B------:R-:W-:-:S07]  /*27b0*/  IMAD.MOV.U32 R55, RZ, RZ, R5 ;  /* 0x000000ffff377224 */ /* 0x000fce00078e0005 */
.L_x_29:
[----:B------:R-:W-:Y:S05]  /*27c0*/  BSYNC.RECONVERGENT B6 ;  /* 0x0000000000067941 */ /* 0x000fea0003800200 */
.L_x_28:
[----:B------:R-:W-:Y:S02]  /*27d0*/  R2UR UR4, R26 ;  /* 0x000000001a0472ca */ /* 0x000fe400000e0000 */
[----:B------:R-:W-:-:S13]  /*27e0*/  R2UR UR5, R27 ;  /* 0x000000001b0572ca */ /* 0x000fda00000e0000 */
[----:B------:R-:W2:Y:S01]  /*27f0*/  LDG.E.64 R46, desc[UR4][R46.64] ;  /* 0x000000042e2e7981 */ /* 0x000ea2000c1e1b00 */
[----:B------:R-:W-:Y:S01]  /*2800*/  BSSY.RECONVERGENT B6, `(.L_x_30) ;  /* 0x000001c000067945 */ /* 0x000fe20003800200 */
        /* <DEDUP_REMOVED lines=27> */
.L_x_31:
[----:B------:R-:W-:Y:S05]  /*29c0*/  BSYNC.RECONVERGENT B6 ;  /* 0x0000000000067941 */ /* 0x000fea0003800200 */
.L_x_30:
        /* <DEDUP_REMOVED lines=18> */
[----:B------:R-:W-:-:S02]  /*2af0*/  DADD R44, R44, R46 ;  /* 0x000000002c2c7229 */ /* 0x000fc4000000002e */
[----:B------:R-:W-:Y:S02]  /*2b00*/  FSEL R40, R40, -8.06006814911005101289e+34, !P0 ;  /* 0xf9785eba28287808 */ /* 0x000fe40004000000 */
[----:B------:R-:W-:-:S06]  /*2b10*/  FSEL R41, -R0, 0.11223486810922622681, !P0 ;  /* 0x3de5db6500297808 */ /* 0x000fcc0004000100 */
        /* <DEDUP_REMOVED lines=42> */
.L_x_35:
[----:B------:R-:W-:Y:S05]  /*2dc0*/  BSYNC.RECONVERGENT B6 ;  /* 0x0000000000067941 */ /* 0x000fea0003800200 */
.L_x_34:
[----:B------:R-:W-:-:S07]  /*2dd0*/  VIADD R0, R0, 0x1 ;  /* 0x0000000100007836 */ /* 0x000fce0000000000 */
.L_x_33:
[----:B------:R-:W-:Y:S05]  /*2de0*/  BSYNC.RECONVERGENT B7 ;  /* 0x0000000000077941 */ /* 0x000fea0003800200 */
.L_x_32:
        /* <DEDUP_REMOVED lines=18> */
[----:B------:R-:W-:-:S02]  /*2f10*/  DSETP.NEU.AND P1, PT, |R52|, +INF , PT ;  /* 0x7ff000003400742a */ /* 0x000fc40003f2d200 */
        /* <DEDUP_REMOVED lines=41> */
.L_x_37:
[----:B------:R-:W-:Y:S05]  /*31b0*/  BSYNC.RECONVERGENT B6 ;  /* 0x0000000000067941 */ /* 0x000fea0003800200 */
.L_x_36:
        /* <DEDUP_REMOVED lines=53> */
.L_x_39:
[----:B------:R-:W-:Y:S05]  /*3510*/  BSYNC.RECONVERGENT B6 ;  /* 0x0000000000067941 */ /* 0x000fea0003800200 */
.L_x_38:
[----:B------:R-:W-:Y:S01]  /*3520*/  DADD R54, -R54, 1 ;  /* 0x3ff0000036367429 */ /* 0x000fe20000000100 */
[----:B------:R-:W-:Y:S02]  /*3530*/  IMAD.MOV.U32 R28, RZ, RZ, R4 ;  /* 0x000000ffff1c7224 */ /* 0x000fe400078e0004 */
[----:B------:R-:W-:-:S08]  /*3540*/  IMAD.MOV.U32 R29, RZ, RZ, R5 ;  /* 0x000000ffff1d7224 */ /* 0x000fd000078e0005 */
.L_x_19:
[----:B------:R-:W-:Y:S05]  /*3550*/  BSYNC.RECONVERGENT B8 ;  /* 0x0000000000087941 */ /* 0x000fea0003800200 */
.L_x_18:
[----:B------:R-:W-:Y:S01]  /*3560*/  VIADD R38, R38, 0xffffffff ;  /* 0xffffffff26267836 */ /* 0x000fe20000000000 */
[----:B------:R-:W-:Y:S01]  /*3570*/  MOV R20, 0x3620 ;  /* 0x0000362000147802 */ /* 0x000fe20000000f00 */
[----:B------:R-:W-:Y:S02]  /*3580*/  IMAD.MOV.U32 R4, RZ, RZ, R2 ;  /* 0x000000ffff047224 */ /* 0x000fe400078e0002 */
[----:B------:R-:W-:Y:S02]  /*3590*/  IMAD.MOV.U32 R6, RZ, RZ, R36 ;  /* 0x000000ffff067224 */ /* 0x000fe400078e0024 */
[----:B------:R-:W-:Y:S02]  /*35a0*/  IMAD.MOV.U32 R7, RZ, RZ, R37 ;  /* 0x000000ffff077224 */ /* 0x000fe400078e0025 */
[----:B------:R-:W-:Y:S02]  /*35b0*/  IMAD.MOV.U32 R8, RZ, RZ, R24 ;  /* 0x000000ffff087224 */ /* 0x000fe400078e0018 */
[----:B------:R-:W-:-:S02]  /*35c0*/  IMAD.MOV.U32 R9, RZ, RZ, R25 ;  /* 0x000000ffff097224 */ /* 0x000fc400078e0019 */
[----:B------:R-:W-:Y:S02]  /*35d0*/  IMAD.MOV.U32 R10, RZ, RZ, R22 ;  /* 0x000000ffff0a7224 */ /* 0x000fe400078e0016 */
[----:B------:R-:W-:Y:S02]  /*35e0*/  IMAD.MOV.U32 R11, RZ, RZ, R23 ;  /* 0x000000ffff0b7224 */ /* 0x000fe400078e0017 */
[----:B------:R-:W-:Y:S02]  /*35f0*/  IMAD.MOV.U32 R5, RZ, RZ, R38 ;  /* 0x000000ffff057224 */ /* 0x000fe400078e0026 */
[----:B------:R-:W-:-:S07]  /*3600*/  IMAD.MOV.U32 R21, RZ, RZ, 0x0 ;  /* 0x00000000ff157424 */ /* 0x000fce00078e00ff */
[----:B0-----:R-:W-:Y:S05]  /*3610*/  CALL.REL.NOINC `($_Z18bSplineCurveKernelPdiiS_iS_did$_Z13basisFunctioniidPdd) ;  /* 0xffffffdc00cc7944 */ /* 0x001fea0003c3ffff */
[----:B------:R-:W-:Y:S01]  /*3620*/  IMAD.MOV.U32 R26, RZ, RZ, R4 ;  /* 0x000000ffff1a7224 */ /* 0x000fe200078e0004 */
        /* <DEDUP_REMOVED lines=8> */
[----:B------:R-:W-:Y:S02]  /*36b0*/  VIADD R4, R2, 0x1 ;  /* 0x0000000102047836 */ /* 0x000fe40000000000 */
[----:B------:R-:W-:Y:S02]  /*36c0*/  IMAD.MOV.U32 R5, RZ, RZ, R38 ;  /* 0x000000ffff057224 */ /* 0x000fe400078e0026 */
[----:B------:R-:W-:-:S07]  /*36d0*/  IMAD.MOV.U32 R21, RZ, RZ, 0x0 ;  /* 0x00000000ff157424 */ /* 0x000fce00078e00ff */
[----:B------:R-:W-:Y:S05]  /*36e0*/  CALL.REL.NOINC `($_Z18bSplineCurveKernelPdiiS_iS_did$_Z13basisFunctioniidPdd) ;  /* 0xffffffdc00987944 */ /* 0x000fea0003c3ffff */
[----:B------:R-:W-:-:S08]  /*36f0*/  DMUL R4, R4, R54 ;  /* 0x0000003604047228 */ /* 0x000fd00000000000 */
[----:B------:R-:W-:Y:S01]  /*3700*/  DFMA R4, R26, R28, R4 ;  /* 0x0000001c1a04722b */ /* 0x000fe20000000004 */
[----:B------:R-:W-:Y:S10]  /*3710*/  BRA `(.L_x_17) ;  /* 0x0000003000207947 */ /* 0x000ff40003800000 */
.L_x_15:
        /* <DEDUP_REMOVED lines=35> */
.L_x_41:
[----:B------:R-:W-:Y:S05]  /*3950*/  BSYNC.RECONVERGENT B6 ;  /* 0x0000000000067941 */ /* 0x000fea0003800200 */
.L_x_40:
        /* <DEDUP_REMOVED lines=20> */
[----:B------:R-:W-:-:S10]  /*3aa0*/  FSEL R39, -R0, 0.11223486810922622681, !P0 ;  /* 0x3de5db6500277808 */ /* 0x000fd40004000100 */
[----:B------:R-:W-:Y:S01]  /*3ab0*/  @!P1 IMAD.MOV.U32 R0, RZ, RZ, 0x1 ;  /* 0x00000001ff009424 */ /* 0x000fe200078e00ff */
        /* <DEDUP_REMOVED lines=9> */
[----:B------:R-:W-:Y:S01]  /*3b50*/  FSEL R11, R9, R5, !P0 ;  /* 0x00000005090b7208 */ /* 0x000fe20004000000 */
[----:B------:R-:W-:Y:S01]  /*3b60*/  @!P1 DMUL R4, RZ, R22 ;  /* 0x00000016ff049228 */ /* 0x000fe20000000000 */
[----:B------:R-:W-:-:S04]  /*3b70*/  LOP3.LUT P0, RZ, R6, 0x2, RZ, 0xc0, !PT ;  /* 0x0000000206ff7812 */ /* 0x000fc8000780c0ff */
[----:B------:R-:W-:-:S10]  /*3b80*/  DADD R8, RZ, -R10 ;  /* 0x00000000ff087229 */ /* 0x000fd4000000080a */
        /* <DEDUP_REMOVED lines=25> */
.L_x_45:
[----:B------:R-:W-:Y:S05]  /*3d20*/  BSYNC.RECONVERGENT B6 ;  /* 0x0000000000067941 */ /* 0x000fea0003800200 */
.L_x_44:
[----:B------:R-:W-:-:S07]  /*3d30*/  VIADD R0, R6, 0x1 ;  /* 0x0000000106007836 */ /* 0x000fce0000000000 */
.L_x_43:
[----:B------:R-:W-:Y:S05]  /*3d40*/  BSYNC.RECONVERGENT B7 ;  /* 0x0000000000077941 */ /* 0x000fea0003800200 */
.L_x_42:
        /* <DEDUP_REMOVED lines=18> */
[----:B------:R-:W-:-:S02]  /*3e70*/  CS2R R52, SRZ ;  /* 0x0000000000347805 */ /* 0x000fc4000001ff00 */
        /* <DEDUP_REMOVED lines=16> */
[----:B------:R-:W-:-:S05]  /*3f80*/  DADD R4, R38, R38 ;  /* 0x0000000026047229 */ /* 0x000fca0000000026 */
[----:B------:R-:W-:-:S08]  /*3f90*/  DADD R38, R6, -1 ;  /* 0xbff0000006267429 */ /* 0x000fd00000000000 */
[----:B------:R-:W-:-:S08]  /*3fa0*/  DMUL R4, R38, R4 ;  /* 0x0000000426047228 */ /* 0x000fd00000000000 */
[----:B------:R-:W-:-:S14]  /*3fb0*/  DSETP.NEU.AND P0, PT, R4, RZ, PT ;  /* 0x000000ff0400722a */ /* 0x000fdc0003f0d000 */
[----:B------:R-:W-:Y:S05]  /*3fc0*/  @!P0 BRA `(.L_x_47) ;  /* 0x0000001000308947 */ /* 0x000fea0003800000 */
[----:B------:R-:W-:Y:S01]  /*3fd0*/  DADD R8, R22, R46 ;  /* 0x0000000016087229 */ /* 0x000fe2000000002e */
[----:B------:R-:W-:Y:S07]  /*3fe0*/  BSSY.RECONVERGENT B6, `(.L_x_48) ;  /* 0x000001a000067945 */ /* 0x000fee0003800200 */
        /* <DEDUP_REMOVED lines=25> */
.L_x_49:
[----:B------:R-:W-:Y:S05]  /*4180*/  BSYNC.RECONVERGENT B6 ;  /* 0x0000000000067941 */ /* 0x000fea0003800200 */
.L_x_48:
        /* <DEDUP_REMOVED lines=32> */
[----:B------:R-:W-:Y:S01]  /*4390*/  LOP3.LUT P0, RZ, R6, 0x2, RZ, 0xc0, !PT ;  /* 0x0000000206ff7812 */ /* 0x000fe2000780c0ff */
[----:B------:R-:W-:-:S03]  /*43a0*/  @!P1 IMAD.MOV.U32 R6, RZ, RZ, RZ ;  /* 0x000000ffff069224 */ /* 0x000fc600078e00ff */
[----:B------:R-:W-:-:S10]  /*43b0*/  DADD R8, RZ, -R10 ;  /* 0x00000000ff087229 */ /* 0x000fd4000000080a */
[----:B------:R-:W-:Y:S02]  /*43c0*/  FSEL R52, R10, R8, !P0 ;  /* 0x000000080a347208 */ /* 0x000fe40004000000 */
[----:B------:R-:W-:Y:S01]  /*43d0*/  FSEL R53, R11, R9, !P0 ;  /* 0x000000090b357208 */ /* 0x000fe20004000000 */
[----:B------:R-:W-:Y:S06]  /*43e0*/  @!P1 BRA `(.L_x_51) ;  /* 0x0000000000549947 */ /* 0x000fec0003800000 */
        /* <DEDUP_REMOVED lines=21> */
.L_x_51:
[----:B------:R-:W-:Y:S05]  /*4540*/  BSYNC.RECONVERGENT B6 ;  /* 0x0000000000067941 */ /* 0x000fea0003800200 */
.L_x_50:
        /* <DEDUP_REMOVED lines=36> */
[----:B------:R-:W-:Y:S01]  /*4790*/  DADD R52, R52, -R6 ;  /* 0x0000000034347229 */ /* 0x000fe20000000806 */
        /* <DEDUP_REMOVED lines=23> */
.L_x_53:
[----:B------:R-:W-:Y:S05]  /*4910*/  BSYNC.RECONVERGENT B6 ;  /* 0x0000000000067941 */ /* 0x000fea0003800200 */
.L_x_52:
        /* <DEDUP_REMOVED lines=60> */
.L_x_55:
[----:B------:R-:W-:Y:S05]  /*4ce0*/  BSYNC.RECONVERGENT B6 ;  /* 0x0000000000067941 */ /* 0x000fea0003800200 */
.L_x_54:
        /* <DEDUP_REMOVED lines=34> */
[----:B------:R-:W-:-:S06]  /*4f10*/  FSEL R5, R9, R5, !P0 ;  /* 0x0000000509057208 */ /* 0x000fcc0004000000 */
[----:B------:R-:W-:Y:S01]  /*4f20*/  DADD R6, R4, R4 ;  /* 0x0000000004067229 */ /* 0x000fe20000000004 */
[----:B------:R-:W-:-:S07]  /*4f30*/  IMAD.MOV.U32 R4, RZ, RZ, 0x1 ;  /* 0x00000001ff047424 */ /* 0x000fce00078e00ff */
[----:B------:R-:W-:-:S06]  /*4f40*/  DMUL R6, R38, R6 ;  /* 0x0000000626067228 */ /* 0x000fcc0000000000 */
[----:B------:R-:W0:Y:S02]  /*4f50*/  MUFU.RCP64H R5, R7 ;  /* 0x0000000700057308 */ /* 0x000e240000001800 */
        /* <DEDUP_REMOVED lines=16> */
.L_x_57:
[----:B------:R-:W-:Y:S05]  /*5060*/  BSYNC.RECONVERGENT B6 ;  /* 0x0000000000067941 */ /* 0x000fea0003800200 */
.L_x_56:
[----:B------:R-:W-:Y:S02]  /*5070*/  IMAD.MOV.U32 R52, RZ, RZ, R4 ;  /* 0x000000ffff347224 */ /* 0x000fe400078e0004 */
[----:B------:R-:W-:-:S07]  /*5080*/  IMAD.MOV.U32 R53, RZ, RZ, R5 ;  /* 0x000000ffff357224 */ /* 0x000fce00078e0005 */
.L_x_47:
[----:B------:R-:W-:Y:S05]  /*5090*/  BSYNC.RECONVERGENT B7 ;  /* 0x0000000000077941 */ /* 0x000fea0003800200 */
.L_x_46:
[----:B------:R-:W-:Y:S02]  /*50a0*/  R2UR UR4, R26 ;  /* 0x000000001a0472ca */ /* 0x000fe400000e0000 */
[----:B------:R-:W-:-:S13]  /*50b0*/  R2UR UR5, R27 ;  /* 0x000000001b0572ca */ /* 0x000fda00000e0000 */
        /* <DEDUP_REMOVED lines=30> */
.L_x_59:
[----:B------:R-:W-:Y:S05]  /*52a0*/  BSYNC.RECONVERGENT B6 ;  /* 0x0000000000067941 */ /* 0x000fea0003800200 */
.L_x_58:
        /* <DEDUP_REMOVED lines=25> */
[----:B------:R-:W-:-:S07]  /*5440*/  CS2R R28, SRZ ;  /* 0x00000000001c7805 */ /* 0x000fce000001ff00 */
        /* <DEDUP_REMOVED lines=9> */
[----:B------:R-:W-:-:S08]  /*54e0*/  DADD R4, R4, R4 ;  /* 0x0000000004047229 */ /* 0x000fd00000000004 */
        /* <DEDUP_REMOVED lines=30> */
.L_x_63:
[----:B------:R-:W-:Y:S05]  /*56d0*/  BSYNC.RECONVERGENT B6 ;  /* 0x0000000000067941 */ /* 0x000fea0003800200 */
.L_x_62:
        /* <DEDUP_REMOVED lines=59> */
.L_x_65:
[----:B------:R-:W-:Y:S05]  /*5a90*/  BSYNC.RECONVERGENT B6 ;  /* 0x0000000000067941 */ /* 0x000fea0003800200 */
.L_x_64:
        /* <DEDUP_REMOVED lines=60> */
.L_x_67:
[----:B------:R-:W-:Y:S05]  /*5e60*/  BSYNC.RECONVERGENT B6 ;  /* 0x0000000000067941 */ /* 0x000fea0003800200 */
.L_x_66:
        /* <DEDUP_REMOVED lines=60> */
.L_x_69:
[----:B------:R-:W-:Y:S05]  /*6230*/  BSYNC.RECONVERGENT B6 ;  /* 0x0000000000067941 */ /* 0x000fea0003800200 */
.L_x_68:
        /* <DEDUP_REMOVED lines=55> */
.L_x_71:
[----:B------:R-:W-:Y:S05]  /*65b0*/  BSYNC.RECONVERGENT B6 ;  /* 0x0000000000067941 */ /* 0x000fea0003800200 */
.L_x_70:
[----:B------:R-:W-:Y:S02]  /*65c0*/  IMAD.MOV.U32 R28, RZ, RZ, R4 ;  /* 0x000000ffff1c7224 */ /* 0x000fe400078e0004 */
[----:B------:R-:W-:-:S07]  /*65d0*/  IMAD.MOV.U32 R29, RZ, RZ, R5 ;  /* 0x000000ffff1d7224 */ /* 0x000fce00078e0005 */
.L_x_61:
[----:B------:R-:W-:Y:S05]  /*65e0*/  BSYNC.RECONVERGENT B7 ;  /* 0x0000000000077941 */ /* 0x000fea0003800200 */
.L_x_60:
[----:B------:R-:W-:Y:S01]  /*65f0*/  IMAD.MOV.U32 R4, RZ, RZ, R2 ;  /* 0x000000ffff047224 */ /* 0x000fe200078e0002 */
[----:B------:R-:W-:Y:S01]  /*6600*/  MOV R20, 0x66a0 ;  /* 0x000066a000147802 */ /* 0x000fe20000000f00 */
[----:B------:R-:W-:Y:S02]  /*6610*/  IMAD.MOV.U32 R5, RZ, RZ, 0x1 ;  /* 0x00000001ff057424 */ /* 0x000fe400078e00ff */
[----:B------:R-:W-:Y:S02]  /*6620*/  IMAD.MOV.U32 R6, RZ, RZ, R36 ;  /* 0x000000ffff067224 */ /* 0x000fe400078e0024 */
[----:B------:R-:W-:Y:S02]  /*6630*/  IMAD.MOV.U32 R7, RZ, RZ, R37 ;  /* 0x000000ffff077224 */ /* 0x000fe400078e0025 */
[----:B------:R-:W-:Y:S02]  /*6640*/  IMAD.MOV.U32 R8, RZ, RZ, R24 ;  /* 0x000000ffff087224 */ /* 0x000fe400078e0018 */
[----:B------:R-:W-:-:S02]  /*6650*/  IMAD.MOV.U32 R9, RZ, RZ, R25 ;  /* 0x000000ffff097224 */ /* 0x000fc400078e0019 */
[----:B------:R-:W-:Y:S02]  /*6660*/  IMAD.MOV.U32 R10, RZ, RZ, R22 ;  /* 0x000000ffff0a7224 */ /* 0x000fe400078e0016 */
[----:B------:R-:W-:Y:S02]  /*6670*/  IMAD.MOV.U32 R11, RZ, RZ, R23 ;  /* 0x000000ffff0b7224 */ /* 0x000fe400078e0017 */
[----:B------:R-:W-:-:S07]  /*6680*/  IMAD.MOV.U32 R21, RZ, RZ, 0x0 ;  /* 0x00000000ff157424 */ /* 0x000fce00078e00ff */
[----:B------:R-:W-:Y:S05]  /*6690*/  CALL.REL.NOINC `($_Z18bSplineCurveKernelPdiiS_iS_did$_Z13basisFunctioniidPdd) ;  /* 0xffffffac00ac7944 */ /* 0x000fea0003c3ffff */
        /* <DEDUP_REMOVED lines=10> */
[----:B------:R-:W-:Y:S02]  /*6740*/  IMAD.MOV.U32 R5, RZ, RZ, 0x1 ;  /* 0x00000001ff057424 */ /* 0x000fe400078e00ff */
[----:B------:R-:W-:-:S07]  /*6750*/  IMAD.MOV.U32 R21, RZ, RZ, 0x0 ;  /* 0x00000000ff157424 */ /* 0x000fce00078e00ff */
[----:B------:R-:W-:Y:S05]  /*6760*/  CALL.REL.NOINC `($_Z18bSplineCurveKernelPdiiS_iS_did$_Z13basisFunctioniidPdd) ;  /* 0xffffffac00787944 */ /* 0x000fea0003c3ffff */
[----:B------:R-:W-:-:S08]  /*6770*/  DADD R52, -R52, 1 ;  /* 0x3ff0000034347429 */ /* 0x000fd00000000100 */
[----:B------:R-:W-:-:S08]  /*6780*/  DMUL R4, R52, R4 ;  /* 0x0000000434047228 */ /* 0x000fd00000000000 */
[----:B------:R-:W-:-:S11]  /*6790*/  DFMA R4, R26, R28, R4 ;  /* 0x0000001c1a04722b */ /* 0x000fd60000000004 */
.L_x_17:
[----:B------:R-:W-:Y:S05]  /*67a0*/  BSYNC.RECONVERGENT B9 ;  /* 0x0000000000097941 */ /* 0x000fea0003800200 */
.L_x_14:
[----:B------:R-:W2:Y:S01]  /*67b0*/  LDL R20, [R1+0x14] ;  /* 0x0000140001147983 */ /* 0x000ea20000100800 */
[----:B------:R0:W-:Y:S05]  /*67c0*/  BMOV.32 B6, R16 ;  /* 0x0000001006007356 */ /* 0x0001ea0000000000 */
[----:B------:R-:W2:Y:S01]  /*67d0*/  LDL R21, [R1+0x18] ;  /* 0x0000180001157983 */ /* 0x000ea20000100800 */
[----:B------:R1:W-:Y:S05]  /*67e0*/  BMOV.32 B7, R17 ;  /* 0x0000001107007356 */ /* 0x0003ea0000000000 */
[----:B------:R3:W-:Y:S05]  /*67f0*/  BMOV.32 B8, R18 ;  /* 0x0000001208007356 */ /* 0x0007ea0000000000 */
[----:B------:R4:W-:Y:S05]  /*6800*/  BMOV.32 B9, R19 ;  /* 0x0000001309007356 */ /* 0x0009ea0000000000 */
[----:B------:R-:W2:Y:S04]  /*6810*/  LDL R2, [R1] ;  /* 0x0000000001027983 */ /* 0x000ea80000100800 */
[----:B0-----:R-:W2:Y:S04]  /*6820*/  LDL R16, [R1+0x4] ;  /* 0x0000040001107983 */ /* 0x001ea80000100800 */
[----:B-1----:R-:W2:Y:S04]  /*6830*/  LDL R17, [R1+0x8] ;  /* 0x0000080001117983 */ /* 0x002ea80000100800 */
[----:B---3--:R-:W2:Y:S04]  /*6840*/  LDL R18, [R1+0xc] ;  /* 0x00000c0001127983 */ /* 0x008ea80000100800 */
[----:B----4-:R-:W2:Y:S04]  /*6850*/  LDL R19, [R1+0x10] ;  /* 0x0000100001137983 */ /* 0x010ea80000100800 */
[----:B------:R-:W2:Y:S04]  /*6860*/  LDL R22, [R1+0x1c] ;  /* 0x00001c0001167983 */ /* 0x000ea80000100800 */
        /* <DEDUP_REMOVED lines=22> */
[----:B------:R0:W2:Y:S02]  /*69d0*/  LDL R61, [R1+0x78] ;  /* 0x00007800013d7983 */ /* 0x0000a40000100800 */
[----:B0-----:R-:W-:Y:S01]  /*69e0*/  VIADD R1, R1, 0x80 ;  /* 0x0000008001017836 */ /* 0x001fe20000000000 */
[----:B--2---:R-:W-:Y:S06]  /*69f0*/  RET.REL.NODEC R20 `(_Z18bSplineCurveKernelPdiiS_iS_did) ;  /* 0xffffff9414807950 */ /* 0x004fec0003c3ffff */
        .weak           $__internal_0_$__cuda_sm20_div_rn_f64_full
        .type           $__internal_0_$__cuda_sm20_div_rn_f64_full,@function
        .size           $__internal_0_$__cuda_sm20_div_rn_f64_full,($_Z18bSplineCurveKernelPdiiS_iS_did$__internal_trig_reduction_slowpathd - $__internal_0_$__cuda_sm20_div_rn_f64_full)
$__internal_0_$__cuda_sm20_div_rn_f64_full:
[----:B------:R-:W-:Y:S02]  /*6a00*/  VIADD R1, R1, 0xffffffe0 ;  /* 0xffffffe001017836 */ /* 0x000fe40000000000 */
[----:B------:R-:W-:Y:S02]  /*6a10*/  IMAD.MOV.U32 R3, RZ, RZ, R7 ;  /* 0x000000ffff037224 */ /* 0x000fe400078e0007 */
[----:B------:R-:W-:Y:S01]  /*6a20*/  IMAD.MOV.U32 R7, RZ, RZ, R5 ;  /* 0x000000ffff077224 */ /* 0x000fe200078e0005 */
[----:B------:R-:W-:Y:S04]  /*6a30*/  STL [R1+0x18], R23 ;  /* 0x0000181701007387 */ /* 0x000fe80000100800 */
[----:B------:R-:W-:Y:S04]  /*6a40*/  STL [R1+0x14], R22 ;  /* 0x0000141601007387 */ /* 0x000fe80000100800 */
[----:B------:R-:W-:Y:S04]  /*6a50*/  STL [R1+0x10], R19 ;  /* 0x0000101301007387 */ /* 0x000fe80000100800 */
[----:B------:R-:W-:Y:S04]  /*6a60*/  STL [R1+0xc], R18 ;  /* 0x00000c1201007387 */ /* 0x000fe80000100800 */
[----:B------:R-:W-:Y:S04]  /*6a70*/  STL [R1+0x8], R17 ;  /* 0x0000081101007387 */ /* 0x000fe80000100800 */
[----:B------:R-:W-:Y:S04]  /*6a80*/  STL [R1+0x4], R16 ;  /* 0x0000041001007387 */ /* 0x000fe80000100800 */
[----:B------:R0:W-:Y:S02]  /*6a90*/  STL [R1], R2 ;  /* 0x0000000201007387 */ /* 0x0001e40000100800 */
[----:B0-----:R-:W-:-:S02]  /*6aa0*/  IMAD.MOV.U32 R2, RZ, RZ, R6 ;  /* 0x000000ffff027224 */ /* 0x001fc400078e0006 */
[----:B------:R-:W-:Y:S01]  /*6ab0*/  IMAD.MOV.U32 R6, RZ, RZ, R4 ;  /* 0x000000ffff067224 */ /* 0x000fe200078e0004 */
[C---:B------:R-:W-:Y:S01]  /*6ac0*/  FSETP.GEU.AND P0, PT, |R3|.reuse, 1.469367938527859385e-39, PT ;  /* 0x001000000300780b */ /* 0x040fe20003f0e200 */
[----:B------:R-:W-:Y:S01]  /*6ad0*/  IMAD.MOV.U32 R4, RZ, RZ, 0x1 ;  /* 0x00000001ff047424 */ /* 0x000fe200078e00ff */
[----:B------:R-:W-:Y:S01]  /*6ae0*/  LOP3.LUT R8, R3, 0x800fffff, RZ, 0xc0, !PT ;  /* 0x800fffff03087812 */ /* 0x000fe200078ec0ff */
[----:B------:R-:W-:Y:S01]  /*6af0*/  IMAD.MOV.U32 R16, RZ, RZ, 0x1ca00000 ;  /* 0x1ca00000ff107424 */ /* 0x000fe200078e00ff */
[----:B------:R-:W-:Y:S01]  /*6b00*/  FSETP.GEU.AND P2, PT, |R7|, 1.469367938527859385e-39, PT ;  /* 0x001000000700780b */ /* 0x000fe20003f4e200 */
[----:B------:R-:W-:Y:S01]  /*6b10*/  BSSY.RECONVERGENT B0, `(.L_x_72) ;  /* 0x000004f000007945 */ /* 0x000fe20003800200 */
[----:B------:R-:W-:Y:S01]  /*6b20*/  LOP3.LUT R9, R8, 0x3ff00000, RZ, 0xfc, !PT ;  /* 0x3ff0000008097812 */ /* 0x000fe200078efcff */
[----:B------:R-:W-:Y:S01]  /*6b30*/  IMAD.MOV.U32 R8, RZ, RZ, R2 ;  /* 0x000000ffff087224 */ /* 0x000fe200078e0002 */
[----:B------:R-:W-:Y:S02]  /*6b40*/  LOP3.LUT R18, R3, 0x7ff00000, RZ, 0xc0, !PT ;  /* 0x7ff0000003127812 */ /* 0x000fe400078ec0ff */
[----:B------:R-:W-:-:S03]  /*6b50*/  LOP3.LUT R19, R7, 0x7ff00000, RZ, 0xc0, !PT ;  /* 0x7ff0000007137812 */ /* 0x000fc600078ec0ff */
[----:B------:R-:W-:Y:S01]  /*6b60*/  @!P0 DMUL R8, R2, 8.98846567431157953865e+307 ;  /* 0x7fe0000002088828 */ /* 0x000fe20000000000 */
[----:B------:R-:W-:Y:S01]  /*6b70*/  ISETP.GE.U32.AND P1, PT, R19, R18, PT ;  /* 0x000000121300720c */ /* 0x000fe20003f26070 */
[----:B------:R-:W-:Y:S02]  /*6b80*/  IMAD.MOV.U32 R17, RZ, RZ, R19 ;  /* 0x000000ffff117224 */ /* 0x000fe400078e0013 */
[----:B------:R-:W-:Y:S02]  /*6b90*/  IMAD.MOV.U32 R0, RZ, RZ, R18 ;  /* 0x000000ffff007224 */ /* 0x000fe400078e0012 */
[----:B------:R-:W0:Y:S04]  /*6ba0*/  MUFU.RCP64H R5, R9 ;  /* 0x0000000900057308 */ /* 0x000e280000001800 */
[----:B------:R-:W-:-:S05]  /*6bb0*/  @!P0 LOP3.LUT R0, R9, 0x7ff00000, RZ, 0xc0, !PT ;  /* 0x7ff0000009008812 */ /* 0x000fca00078ec0ff */
[----:B------:R-:W-:Y:S01]  /*6bc0*/  VIADD R23, R0, 0xffffffff ;  /* 0xffffffff00177836 */ /* 0x000fe20000000000 */
[----:B0-----:R-:W-:-:S08]  /*6bd0*/  DFMA R10, R4, -R8, 1 ;  /* 0x3ff00000040a742b */ /* 0x001fd00000000808 */
[----:B------:R-:W-:-:S08]  /*6be0*/  DFMA R10, R10, R10, R10 ;  /* 0x0000000a0a0a722b */ /* 0x000fd0000000000a */
[----:B------:R-:W-:Y:S01]  /*6bf0*/  DFMA R12, R4, R10, R4 ;  /* 0x0000000a040c722b */ /* 0x000fe20000000004 */
[----:B------:R-:W-:Y:S01]  /*6c00*/  SEL R11, R16, 0x63400000, !P1 ;  /* 0x63400000100b7807 */ /* 0x000fe20004800000 */
[----:B------:R-:W-:-:S03]  /*6c10*/  IMAD.MOV.U32 R10, RZ, RZ, R6 ;  /* 0x000000ffff0a7224 */ /* 0x000fc600078e0006 */
[C-C-:B------:R-:W-:Y:S02]  /*6c20*/  @!P2 LOP3.LUT R4, R11.reuse, 0x80000000, R7.reuse, 0xf8, !PT ;  /* 0x800000000b04a812 */ /* 0x140fe400078ef807 */
[----:B------:R-:W-:Y:S01]  /*6c30*/  LOP3.LUT R11, R11, 0x800fffff, R7, 0xf8, !PT ;  /* 0x800fffff0b0b7812 */ /* 0x000fe200078ef807 */
[----:B------:R-:W-:Y:S01]  /*6c40*/  DFMA R14, R12, -R8, 1 ;  /* 0x3ff000000c0e742b */ /* 0x000fe20000000808 */
[----:B------:R-:W-:Y:S01]  /*6c50*/  @!P2 LOP3.LUT R5, R4, 0x100000, RZ, 0xfc, !PT ;  /* 0x001000000405a812 */ /* 0x000fe200078efcff */
[----:B------:R-:W-:-:S06]  /*6c60*/  @!P2 IMAD.MOV.U32 R4, RZ, RZ, RZ ;  /* 0x000000ffff04a224 */ /* 0x000fcc00078e00ff */
[----:B------:R-:W-:Y:S02]  /*6c70*/  @!P2 DFMA R10, R10, 2, -R4 ;  /* 0x400000000a0aa82b */ /* 0x000fe40000000804 */
[----:B------:R-:W-:-:S08]  /*6c80*/  DFMA R14, R12, R14, R12 ;  /* 0x0000000e0c0e722b */ /* 0x000fd0000000000c */
[----:B------:R-:W-:Y:S01]  /*6c90*/  @!P2 LOP3.LUT R17, R11, 0x7ff00000, RZ, 0xc0, !PT ;  /* 0x7ff000000b11a812 */ /* 0x000fe200078ec0ff */
[----:B------:R-:W-:-:S04]  /*6ca0*/  DMUL R4, R14, R10 ;  /* 0x0000000a0e047228 */ /* 0x000fc80000000000 */
[----:B------:R-:W-:-:S04]  /*6cb0*/  VIADD R22, R17, 0xffffffff ;  /* 0xffffffff11167836 */ /* 0x000fc80000000000 */
[----:B------:R-:W-:Y:S01]  /*6cc0*/  DFMA R12, R4, -R8, R10 ;  /* 0x80000008040c722b */ /* 0x000fe2000000000a */
[----:B------:R-:W-:-:S04]  /*6cd0*/  ISETP.GT.U32.AND P0, PT, R22, 0x7feffffe, PT ;  /* 0x7feffffe1600780c */ /* 0x000fc80003f04070 */
[----:B------:R-:W-:-:S03]  /*6ce0*/  ISETP.GT.U32.OR P0, PT, R23, 0x7feffffe, P0 ;  /* 0x7feffffe1700780c */ /* 0x000fc60000704470 */
[----:B------:R-:W-:-:S10]  /*6cf0*/  DFMA R12, R14, R12, R4 ;  /* 0x0000000c0e0c722b */ /* 0x000fd40000000004 */
[----:B------:R-:W-:Y:S05]  /*6d00*/  @P0 BRA `(.L_x_73) ;  /* 0x0000000000680947 */ /* 0x000fea0003800000 */
[CC--:B------:R-:W-:Y:S01]  /*6d10*/  VIADDMNMX R0, R19.reuse, -R18.reuse, 0xb9600000, !PT ;  /* 0xb960000013007446 */ /* 0x0c0fe20007800912 */
[----:B------:R-:W-:Y:S01]  /*6d20*/  IMAD.MOV.U32 R6, RZ, RZ, RZ ;  /* 0x000000ffff067224 */ /* 0x000fe200078e00ff */
[----:B------:R-:W-:Y:S02]  /*6d30*/  ISETP.GE.U32.AND P0, PT, R19, R18, PT ;  /* 0x000000121300720c */ /* 0x000fe40003f06070 */
[----:B------:R-:W-:Y:S02]  /*6d40*/  VIMNMX R0, PT, PT, R0, 0x46a00000, PT ;  /* 0x46a0000000007848 */ /* 0x000fe40003fe0100 */
[----:B------:R-:W-:-:S05]  /*6d50*/  SEL R5, R16, 0x63400000, !P0 ;  /* 0x6340000010057807 */ /* 0x000fca0004000000 */
[----:B------:R-:W-:-:S04]  /*6d60*/  IMAD.IADD R0, R0, 0x1, -R5 ;  /* 0x0000000100007824 */ /* 0x000fc800078e0a05 */
[----:B------:R-:W-:-:S06]  /*6d70*/  VIADD R7, R0, 0x7fe00000 ;  /* 0x7fe0000000077836 */ /* 0x000fcc0000000000 */
[----:B------:R-:W-:-:S10]  /*6d80*/  DMUL R4, R12, R6 ;  /* 0x000000060c047228 */ /* 0x000fd40000000000 */
[----:B------:R-:W-:-:S13]  /*6d90*/  FSETP.GTU.AND P0, PT, |R5|, 1.469367938527859385e-39, PT ;  /* 0x001000000500780b */ /* 0x000fda0003f0c200 */
[----:B------:R-:W-:Y:S05]  /*6da0*/  @P0 BRA `(.L_x_74) ;  /* 0x0000000000940947 */ /* 0x000fea0003800000 */
[----:B------:R-:W-:Y:S01]  /*6db0*/  DFMA R8, R12, -R8, R10 ;  /* 0x800000080c08722b */ /* 0x000fe2000000000a */
[----:B------:R-:W-:-:S09]  /*6dc0*/  IMAD.MOV.U32 R6, RZ, RZ, RZ ;  /* 0x000000ffff067224 */ /* 0x000fd200078e00ff */
[C---:B------:R-:W-:Y:S02]  /*6dd0*/  FSETP.NEU.AND P0, PT, R9.reuse, RZ, PT ;  /* 0x000000ff0900720b */ /* 0x040fe40003f0d000 */
[----:B------:R-:W-:-:S04]  /*6de0*/  LOP3.LUT R11, R9, 0x80000000, R3, 0x48, !PT ;  /* 0x80000000090b7812 */ /* 0x000fc800078e4803 */
[----:B------:R-:W-:-:S07]  /*6df0*/  LOP3.LUT R7, R11, R7, RZ, 0xfc, !PT ;  /* 0x000000070b077212 */ /* 0x000fce00078efcff */
[----:B------:R-:W-:Y:S05]  /*6e00*/  @!P0 BRA `(.L_x_74) ;  /* 0x00000000007c8947 */ /* 0x000fea0003800000 */
[----:B------:R-:W-:Y:S01]  /*6e10*/  IMAD.MOV R3, RZ, RZ, -R0 ;  /* 0x000000ffff037224 */ /* 0x000fe200078e0a00 */
[----:B------:R-:W-:Y:S01]  /*6e20*/  DMUL.RP R6, R12, R6 ;  /* 0x000000060c067228 */ /* 0x000fe20000008000 */
[----:B------:R-:W-:-:S06]  /*6e30*/  IMAD.MOV.U32 R2, RZ, RZ, RZ ;  /* 0x000000ffff027224 */ /* 0x000fcc00078e00ff */
[----:B------:R-:W-:-:S03]  /*6e40*/  DFMA R2, R4, -R2, R12 ;  /* 0x800000020402722b */ /* 0x000fc6000000000c */
[----:B------:R-:W-:-:S03]  /*6e50*/  LOP3.LUT R11, R7, R11, RZ, 0x3c, !PT ;  /* 0x0000000b070b7212 */ /* 0x000fc600078e3cff */
[----:B------:R-:W-:-:S04]  /*6e60*/  IADD3 R2, PT, PT, -R0, -0x43300000, RZ ;  /* 0xbcd0000000027810 */ /* 0x000fc80007ffe1ff */
[----:B------:R-:W-:-:S04]  /*6e70*/  FSETP.NEU.AND P0, PT, |R3|, R2, PT ;  /* 0x000000020300720b */ /* 0x000fc80003f0d200 */
[----:B------:R-:W-:Y:S02]  /*6e80*/  FSEL R4, R6, R4, !P0 ;  /* 0x0000000406047208 */ /* 0x000fe40004000000 */
[----:B------:R-:W-:Y:S01]  /*6e90*/  FSEL R5, R11, R5, !P0 ;  /* 0x000000050b057208 */ /* 0x000fe20004000000 */
[----:B------:R-:W-:Y:S06]  /*6ea0*/  BRA `(.L_x_74) ;  /* 0x0000000000547947 */ /* 0x000fec0003800000 */
.L_x_73:
[----:B------:R-:W-:-:S14]  /*6eb0*/  DSETP.NAN.AND P0, PT, R6, R6, PT ;  /* 0x000000060600722a */ /* 0x000fdc0003f08000 */
[----:B------:R-:W-:Y:S05]  /*6ec0*/  @P0 BRA `(.L_x_75) ;  /* 0x0000000000440947 */ /* 0x000fea0003800000 */
[----:B------:R-:W-:-:S14]  /*6ed0*/  DSETP.NAN.AND P0, PT, R2, R2, PT ;  /* 0x000000020200722a */ /* 0x000fdc0003f08000 */
[----:B------:R-:W-:Y:S05]  /*6ee0*/  @P0 BRA `(.L_x_76) ;  /* 0x0000000000300947 */ /* 0x000fea0003800000 */
[----:B------:R-:W-:Y:S01]  /*6ef0*/  ISETP.NE.AND P0, PT, R17, R0, PT ;  /* 0x000000001100720c */ /* 0x000fe20003f05270 */
[----:B------:R-:W-:Y:S02]  /*6f00*/  IMAD.MOV.U32 R4, RZ, RZ, 0x0 ;  /* 0x00000000ff047424 */ /* 0x000fe400078e00ff */
[----:B------:R-:W-:-:S10]  /*6f10*/  IMAD.MOV.U32 R5, RZ, RZ, -0x80000 ;  /* 0xfff80000ff057424 */ /* 0x000fd400078e00ff */
[----:B------:R-:W-:Y:S05]  /*6f20*/  @!P0 BRA `(.L_x_74) ;  /* 0x0000000000348947 */ /* 0x000fea0003800000 */
[----:B------:R-:W-:Y:S02]  /*6f30*/  ISETP.NE.AND P0, PT, R17, 0x7ff00000, PT ;  /* 0x7ff000001100780c */ /* 0x000fe40003f05270 */
[----:B------:R-:W-:Y:S02]  /*6f40*/  LOP3.LUT R5, R7, 0x80000000, R3, 0x48, !PT ;  /* 0x8000000007057812 */ /* 0x000fe400078e4803 */
[----:B------:R-:W-:-:S13]  /*6f50*/  ISETP.EQ.OR P0, PT, R0, RZ, !P0 ;  /* 0x000000ff0000720c */ /* 0x000fda0004702670 */
[----:B------:R-:W-:Y:S01]  /*6f60*/  @P0 LOP3.LUT R0, R5, 0x7ff00000, RZ, 0xfc, !PT ;  /* 0x7ff0000005000812 */ /* 0x000fe200078efcff */
[----:B------:R-:W-:Y:S02]  /*6f70*/  @!P0 IMAD.MOV.U32 R4, RZ, RZ, RZ ;  /* 0x000000ffff048224 */ /* 0x000fe400078e00ff */
[----:B------:R-:W-:Y:S02]  /*6f80*/  @P0 IMAD.MOV.U32 R4, RZ, RZ, RZ ;  /* 0x000000ffff040224 */ /* 0x000fe400078e00ff */
[----:B------:R-:W-:Y:S01]  /*6f90*/  @P0 IMAD.MOV.U32 R5, RZ, RZ, R0 ;  /* 0x000000ffff050224 */ /* 0x000fe200078e0000 */
[----:B------:R-:W-:Y:S06]  /*6fa0*/  BRA `(.L_x_74) ;  /* 0x0000000000147947 */ /* 0x000fec0003800000 */
.L_x_76:
[----:B------:R-:W-:Y:S01]  /*6fb0*/  LOP3.LUT R5, R3, 0x80000, RZ, 0xfc, !PT ;  /* 0x0008000003057812 */ /* 0x000fe200078efcff */
[----:B------:R-:W-:Y:S01]  /*6fc0*/  IMAD.MOV.U32 R4, RZ, RZ, R2 ;  /* 0x000000ffff047224 */ /* 0x000fe200078e0002 */
[----:B------:R-:W-:Y:S06]  /*6fd0*/  BRA `(.L_x_74) ;  /* 0x0000000000087947 */ /* 0x000fec0003800000 */
.L_x_75:
[----:B------:R-:W-:Y:S01]  /*6fe0*/  LOP3.LUT R5, R7, 0x80000, RZ, 0xfc, !PT ;  /* 0x0008000007057812 */ /* 0x000fe200078efcff */
[----:B------:R-:W-:-:S07]  /*6ff0*/  IMAD.MOV.U32 R4, RZ, RZ, R6 ;  /* 0x000000ffff047224 */ /* 0x000fce00078e0006 */
.L_x_74:
[----:B------:R-:W-:Y:S05]  /*7000*/  BSYNC.RECONVERGENT B0 ;  /* 0x0000000000007941 */ /* 0x000fea0003800200 */
.L_x_72:
[----:B------:R-:W2:Y:S04]  /*7010*/  LDL R2, [R1] ;  /* 0x0000000001027983 */ /* 0x000ea80000100800 */
        /* <DEDUP_REMOVED lines=8> */
        .type           $_Z18bSplineCurveKernelPdiiS_iS_did$__internal_trig_reduction_slowpathd,@function
        .size           $_Z18bSplineCurveKernelPdiiS_iS_did$__internal_trig_reduction_slowpathd,(.L_x_88 - $_Z18bSplineCurveKernelPdiiS_iS_did$__internal_trig_reduction_slowpathd)
$_Z18bSplineCurveKernelPdiiS_iS_did$__internal_trig_reduction_slowpathd:
[----:B------:R-:W-:-:S05]  /*70a0*/  VIADD R1, R1, 0xffffffb0 ;  /* 0xffffffb001017836 */ /* 0x000fca0000000000 */
[----:B------:R0:W-:Y:S04]  /*70b0*/  STL [R1+0x48], R27 ;  /* 0x0000481b01007387 */ /* 0x0001e80000100800 */
[----:B------:R0:W-:Y:S04]  /*70c0*/  STL [R1+0x44], R25 ;  /* 0x0000441901007387 */ /* 0x0001e80000100800 */
[----:B------:R0:W-:Y:S04]  /*70d0*/  STL [R1+0x40], R23 ;  /* 0x0000401701007387 */ /* 0x0001e80000100800 */
[----:B------:R0:W-:Y:S04]  /*70e0*/  STL [R1+0x3c], R22 ;  /* 0x00003c1601007387 */ /* 0x0001e80000100800 */
[----:B------:R0:W-:Y:S04]  /*70f0*/  STL [R1+0x38], R19 ;  /* 0x0000381301007387 */ /* 0x0001e80000100800 */
[----:B------:R0:W-:Y:S04]  /*7100*/  STL [R1+0x34], R18 ;  /* 0x0000341201007387 */ /* 0x0001e80000100800 */
[----:B------:R0:W-:Y:S04]  /*7110*/  STL [R1+0x30], R17 ;  /* 0x0000301101007387 */ /* 0x0001e80000100800 */
[----:B------:R0:W-:Y:S04]  /*7120*/  STL [R1+0x2c], R16 ;  /* 0x00002c1001007387 */ /* 0x0001e80000100800 */
[----:B------:R0:W-:Y:S01]  /*7130*/  STL [R1+0x28], R2 ;  /* 0x0000280201007387 */ /* 0x0001e20000100800 */
[----:B------:R-:W-:Y:S01]  /*7140*/  SHF.R.U32.HI R10, RZ, 0x14, R5 ;  /* 0x00000014ff0a7819 */ /* 0x000fe20000011605 */
[----:B------:R-:W-:Y:S01]  /*7150*/  BSSY.RECONVERGENT B0, `(.L_x_77) ;  /* 0x0000096000007945 */ /* 0x000fe20003800200 */
[----:B------:R-:W-:-:S02]  /*7160*/  IMAD.MOV.U32 R6, RZ, RZ, RZ ;  /* 0x000000ffff067224 */ /* 0x000fc400078e00ff */
[----:B------:R-:W-:-:S04]  /*7170*/  LOP3.LUT R0, R10, 0x7ff, RZ, 0xc0, !PT ;  /* 0x000007ff0a007812 */ /* 0x000fc800078ec0ff */
[----:B------:R-:W-:-:S13]  /*7180*/  ISETP.NE.AND P0, PT, R0, 0x7ff, PT ;  /* 0x000007ff0000780c */ /* 0x000fda0003f05270 */
[----:B0-----:R-:W-:Y:S05]  /*7190*/  @!P0 BRA `(.L_x_78) ;  /* 0x0000000800448947 */ /* 0x001fea0003800000 */
[----:B------:R-:W-:Y:S01]  /*71a0*/  VIADD R0, R0, 0xfffffc00 ;  /* 0xfffffc0000007836 */ /* 0x000fe20000000000 */
[----:B------:R-:W-:Y:S01]  /*71b0*/  BSSY.RECONVERGENT B1, `(.L_x_79) ;  /* 0x000002e000017945 */ /* 0x000fe20003800200 */
[----:B------:R-:W-:-:S03]  /*71c0*/  CS2R R22, SRZ ;  /* 0x0000000000167805 */ /* 0x000fc6000001ff00 */
[----:B------:R-:W-:Y:S02]  /*71d0*/  SHF.R.U32.HI R19, RZ, 0x6, R0 ;  /* 0x00000006ff137819 */ /* 0x000fe40000011600 */
[----:B------:R-:W-:Y:S02]  /*71e0*/  ISETP.GE.U32.AND P0, PT, R0, 0x80, PT ;  /* 0x000000800000780c */ /* 0x000fe40003f06070 */
[C---:B------:R-:W-:Y:S02]  /*71f0*/  IADD3 R0, PT, PT, -R19.reuse, 0x13, RZ ;  /* 0x0000001313007810 */ /* 0x040fe40007ffe1ff */
[----:B------:R-:W-:Y:S02]  /*7200*/  IADD3 R6, PT, PT, -R19, 0xf, RZ ;  /* 0x0000000f13067810 */ /* 0x000fe40007ffe1ff */
[----:B------:R-:W-:-:S04]  /*7210*/  SEL R12, R0, 0x12, P0 ;  /* 0x00000012000c7807 */ /* 0x000fc80000000000 */
[----:B------:R-:W-:-:S13]  /*7220*/  ISETP.GE.AND P0, PT, R6, R12, PT ;  /* 0x0000000c0600720c */ /* 0x000fda0003f06270 */
[----:B------:R-:W-:Y:S05]  /*7230*/  @P0 BRA `(.L_x_80) ;  /* 0x0000000000940947 */ /* 0x000fea0003800000 */
[----:B------:R-:W0:Y:S01]  /*7240*/  LDC.64 R14, c[0x0][0x358] ;  /* 0x0000d600ff0e7b82 */ /* 0x000e220000000a00 */
[C---:B------:R-:W-:Y:S01]  /*7250*/  SHF.L.U64.HI R7, R4.reuse, 0xb, R5 ;  /* 0x0000000b04077819 */ /* 0x040fe20000010205 */
[----:B------:R-:W-:Y:S01]  /*7260*/  BSSY.RECONVERGENT B2, `(.L_x_81) ;  /* 0x0000021000027945 */ /* 0x000fe20003800200 */
[----:B------:R-:W-:Y:S01]  /*7270*/  IMAD.SHL.U32 R17, R4, 0x800, RZ ;  /* 0x0000080004117824 */ /* 0x000fe200078e00ff */
[----:B------:R-:W-:Y:S01]  /*7280*/  IADD3 R0, PT, PT, RZ, -R19, -R12 ;  /* 0x80000013ff007210 */ /* 0x000fe20007ffe80c */
[----:B------:R-:W-:Y:S01]  /*7290*/  IMAD.MOV.U32 R11, RZ, RZ, R6 ;  /* 0x000000ffff0b7224 */ /* 0x000fe200078e0006 */
[----:B------:R-:W-:Y:S01]  /*72a0*/  CS2R R22, SRZ ;  /* 0x0000000000167805 */ /* 0x000fe2000001ff00 */
[----:B------:R-:W-:Y:S01]  /*72b0*/  IMAD.MOV.U32 R4, RZ, RZ, RZ ;  /* 0x000000ffff047224 */ /* 0x000fe200078e00ff */
[----:B------:R-:W1:Y:S01]  /*72c0*/  LDC.64 R2, c[0x4][RZ] ;  /* 0x01000000ff027b82 */ /* 0x000e620000000a00 */
[----:B------:R-:W-:-:S07]  /*72d0*/  LOP3.LUT R25, R7, 0x80000000, RZ, 0xfc, !PT ;  /* 0x8000000007197812 */ /* 0x000fce00078efcff */
.L_x_82:
[----:B0-----:R-:W-:Y:S01]  /*72e0*/  R2UR UR4, R14 ;  /* 0x000000000e0472ca */ /* 0x001fe200000e0000 */
[----:B-1----:R-:W-:Y:S01]  /*72f0*/  IMAD.WIDE R6, R11, 0x8, R2 ;  /* 0x000000080b067825 */ /* 0x002fe200078e0202 */
[----:B------:R-:W-:-:S13]  /*7300*/  R2UR UR5, R15 ;  /* 0x000000000f0572ca */ /* 0x000fda00000e0000 */
[----:B------:R-:W2:Y:S01]  /*7310*/  LDG.E.64.CONSTANT R6, desc[UR4][R6.64] ;  /* 0x0000000406067981 */ /* 0x000ea2000c1e9b00 */
[----:B------:R-:W-:Y:S02]  /*7320*/  VIADD R0, R0, 0x1 ;  /* 0x0000000100007836 */ /* 0x000fe40000000000 */
[----:B------:R-:W-:Y:S02]  /*7330*/  VIADD R11, R11, 0x1 ;  /* 0x000000010b0b7836 */ /* 0x000fe40000000000 */
[----:B--2---:R-:W-:-:S04]  /*7340*/  IMAD.WIDE.U32 R8, P2, R6, R17, R22 ;  /* 0x0000001106087225 */ /* 0x004fc80007840016 */
[----:B------:R-:W-:Y:S02]  /*7350*/  IMAD R13, R6, R25, RZ ;  /* 0x00000019060d7224 */ /* 0x000fe400078e02ff */
[CC--:B------:R-:W-:Y:S02]  /*7360*/  IMAD R16, R7.reuse, R17.reuse, RZ ;  /* 0x0000001107107224 */ /* 0x0c0fe400078e02ff */
[----:B------:R-:W-:Y:S01]  /*7370*/  IMAD.HI.U32 R23, R7, R17, RZ ;  /* 0x0000001107177227 */ /* 0x000fe200078e00ff */
[----:B------:R-:W-:-:S03]  /*7380*/  IADD3 R9, P0, PT, R13, R9, RZ ;  /* 0x000000090d097210 */ /* 0x000fc60007f1e0ff */
[----:B------:R-:W-:Y:S01]  /*7390*/  IMAD R13, R4, 0x8, R1 ;  /* 0x00000008040d7824 */ /* 0x000fe200078e0201 */
[----:B------:R-:W-:Y:S01]  /*73a0*/  IADD3 R9, P1, PT, R16, R9, RZ ;  /* 0x0000000910097210 */ /* 0x000fe20007f3e0ff */
[----:B------:R-:W-:-:S04]  /*73b0*/  IMAD.HI.U32 R16, R6, R25, RZ ;  /* 0x0000001906107227 */ /* 0x000fc800078e00ff */
[----:B------:R-:W-:Y:S01]  /*73c0*/  IMAD.X R6, RZ, RZ, R16, P2 ;  /* 0x000000ffff067224 */ /* 0x000fe200010e0610 */
[----:B------:R2:W-:Y:S01]  /*73d0*/  STL.64 [R13], R8 ;  /* 0x000000080d007387 */ /* 0x0005e20000100a00 */
[----:B------:R-:W-:-:S03]  /*73e0*/  IMAD.HI.U32 R16, R7, R25, RZ ;  /* 0x0000001907107227 */ /* 0x000fc600078e00ff */
[----:B------:R-:W-:Y:S01]  /*73f0*/  IADD3.X R6, P0, PT, R23, R6, RZ, P0, !PT ;  /* 0x0000000617067210 */ /* 0x000fe2000071e4ff */
[----:B------:R-:W-:Y:S02]  /*7400*/  IMAD R7, R7, R25, RZ ;  /* 0x0000001907077224 */ /* 0x000fe400078e02ff */
[----:B------:R-:W-:-:S03]  /*7410*/  VIADD R4, R4, 0x1 ;  /* 0x0000000104047836 */ /* 0x000fc60000000000 */
[----:B------:R-:W-:Y:S01]  /*7420*/  IADD3.X R22, P1, PT, R7, R6, RZ, P1, !PT ;  /* 0x0000000607167210 */ /* 0x000fe20000f3e4ff */
[----:B------:R-:W-:Y:S01]  /*7430*/  IMAD.X R6, RZ, RZ, R16, P0 ;  /* 0x000000ffff067224 */ /* 0x000fe200000e0610 */
[----:B------:R-:W-:-:S03]  /*7440*/  ISETP.NE.AND P0, PT, R0, -0xf, PT ;  /* 0xfffffff10000780c */ /* 0x000fc60003f05270 */
[----:B------:R-:W-:-:S10]  /*7450*/  IMAD.X R23, RZ, RZ, R6, P1 ;  /* 0x000000ffff177224 */ /* 0x000fd400008e0606 */
[----:B--2---:R-:W-:Y:S05]  /*7460*/  @P0 BRA `(.L_x_82) ;  /* 0xfffffffc009c0947 */ /* 0x004fea000383ffff */
[----:B------:R-:W-:Y:S05]  /*7470*/  BSYNC.RECONVERGENT B2 ;  /* 0x0000000000027941 */ /* 0x000fea0003800200 */
.L_x_81:
[----:B------:R-:W-:-:S07]  /*7480*/  IMAD.MOV.U32 R6, RZ, RZ, R12 ;  /* 0x000000ffff067224 */ /* 0x000fce00078e000c */
.L_x_80:
[----:B------:R-:W-:Y:S05]  /*7490*/  BSYNC.RECONVERGENT B1 ;  /* 0x0000000000017941 */ /* 0x000fea0003800200 */
.L_x_79:
[----:B------:R-:W-:Y:S01]  /*74a0*/  LOP3.LUT P0, R27, R10, 0x3f, RZ, 0xc0, !PT ;  /* 0x0000003f0a1b7812 */ /* 0x000fe2000780c0ff */
[----:B------:R-:W-:-:S04]  /*74b0*/  IMAD.IADD R0, R19, 0x1, R6 ;  /* 0x0000000113007824 */ /* 0x000fc800078e0206 */
[----:B------:R-:W-:-:S05]  /*74c0*/  IMAD.U32 R25, R0, 0x8, R1 ;  /* 0x0000000800197824 */ /* 0x000fca00078e0001 */
[----:B------:R0:W-:Y:S04]  /*74d0*/  STL.64 [R25+-0x78], R22 ;  /* 0xffff881619007387 */ /* 0x0001e80000100a00 */
[----:B------:R-:W2:Y:S04]  /*74e0*/  @P0 LDL.64 R8, [R1+0x8] ;  /* 0x0000080001080983 */ /* 0x000ea80000100a00 */
[----:B------:R-:W3:Y:S04]  /*74f0*/  LDL.64 R18, [R1+0x10] ;  /* 0x0000100001127983 */ /* 0x000ee80000100a00 */
[----:B------:R-:W4:Y:S01]  /*7500*/  LDL.64 R2, [R1+0x18] ;  /* 0x0000180001027983 */ /* 0x000f220000100a00 */
[----:B------:R-:W-:Y:S01]  /*7510*/  @P0 LOP3.LUT R0, R27, 0x3f, RZ, 0x3c, !PT ;  /* 0x0000003f1b000812 */ /* 0x000fe200078e3cff */
[----:B------:R-:W-:Y:S01]  /*7520*/  BSSY.RECONVERGENT B1, `(.L_x_83) ;  /* 0x0000034000017945 */ /* 0x000fe20003800200 */
[----:B--2---:R-:W-:-:S02]  /*7530*/  @P0 SHF.R.U64 R7, R8, 0x1, R9 ;  /* 0x0000000108070819 */ /* 0x004fc40000001209 */
[----:B------:R-:W-:Y:S02]  /*7540*/  @P0 SHF.R.U32.HI R9, RZ, 0x1, R9 ;  /* 0x00000001ff090819 */ /* 0x000fe40000011609 */
[CC--:B---3--:R-:W-:Y:S02]  /*7550*/  @P0 SHF.L.U32 R11, R18.reuse, R27.reuse, RZ ;  /* 0x0000001b120b0219 */ /* 0x0c8fe400000006ff */
[----:B------:R-:W-:Y:S02]  /*7560*/  @P0 SHF.R.U64 R4, R7, R0, R9 ;  /* 0x0000000007040219 */ /* 0x000fe40000001209 */
[--C-:B------:R-:W-:Y:S02]  /*7570*/  @P0 SHF.R.U32.HI R17, RZ, 0x1, R19.reuse ;  /* 0x00000001ff110819 */ /* 0x100fe40000011613 */
[C-C-:B------:R-:W-:Y:S02]  /*7580*/  @P0 SHF.R.U64 R15, R18.reuse, 0x1, R19.reuse ;  /* 0x00000001120f0819 */ /* 0x140fe40000001213 */
[----:B------:R-:W-:-:S02]  /*7590*/  @P0 SHF.L.U64.HI R13, R18, R27, R19 ;  /* 0x0000001b120d0219 */ /* 0x000fc40000010213 */
[----:B------:R-:W-:Y:S02]  /*75a0*/  @P0 SHF.R.U32.HI R6, RZ, R0, R9 ;  /* 0x00000000ff060219 */ /* 0x000fe40000011609 */
[----:B------:R-:W-:Y:S02]  /*75b0*/  @P0 LOP3.LUT R18, R11, R4, RZ, 0xfc, !PT ;  /* 0x000000040b120212 */ /* 0x000fe400078efcff */
[-C--:B----4-:R-:W-:Y:S02]  /*75c0*/  @P0 SHF.L.U32 R7, R2, R27.reuse, RZ ;  /* 0x0000001b02070219 */ /* 0x090fe400000006ff */
[----:B------:R-:W-:Y:S01]  /*75d0*/  @P0 SHF.R.U64 R8, R15, R0, R17 ;  /* 0x000000000f080219 */ /* 0x000fe20000001211 */
[----:B------:R-:W-:Y:S01]  /*75e0*/  IMAD.SHL.U32 R9, R18, 0x4, RZ ;  /* 0x0000000412097824 */ /* 0x000fe200078e00ff */
[----:B------:R-:W-:Y:S02]  /*75f0*/  @P0 LOP3.LUT R19, R13, R6, RZ, 0xfc, !PT ;  /* 0x000000060d130212 */ /* 0x000fe400078efcff */
[----:B------:R-:W-:-:S02]  /*7600*/  @P0 SHF.L.U64.HI R11, R2, R27, R3 ;  /* 0x0000001b020b0219 */ /* 0x000fc40000010203 */
[----:B------:R-:W-:Y:S02]  /*7610*/  @P0 SHF.R.U32.HI R0, RZ, R0, R17 ;  /* 0x00000000ff000219 */ /* 0x000fe40000011611 */
[----:B------:R-:W-:Y:S02]  /*7620*/  @P0 LOP3.LUT R2, R7, R8, RZ, 0xfc, !PT ;  /* 0x0000000807020212 */ /* 0x000fe400078efcff */
[----:B------:R-:W-:Y:S02]  /*7630*/  SHF.L.U64.HI R15, R18, 0x2, R19 ;  /* 0x00000002120f7819 */ /* 0x000fe40000010213 */
[----:B------:R-:W-:Y:S02]  /*7640*/  @P0 LOP3.LUT R3, R11, R0, RZ, 0xfc, !PT ;  /* 0x000000000b030212 */ /* 0x000fe400078efcff */
[----:B------:R-:W-:Y:S02]  /*7650*/  SHF.L.W.U32.HI R19, R19, 0x2, R2 ;  /* 0x0000000213137819 */ /* 0x000fe40000010e02 */
[----:B------:R-:W-:-:S02]  /*7660*/  IADD3 RZ, P0, PT, RZ, -R9, RZ ;  /* 0x80000009ffff7210 */ /* 0x000fc40007f1e0ff */
[----:B------:R-:W-:Y:S02]  /*7670*/  LOP3.LUT R0, RZ, R15, RZ, 0x33, !PT ;  /* 0x0000000fff007212 */ /* 0x000fe400078e33ff */
[----:B------:R-:W-:Y:S02]  /*7680*/  SHF.L.W.U32.HI R2, R2, 0x2, R3 ;  /* 0x0000000202027819 */ /* 0x000fe40000010e03 */
[----:B------:R-:W-:Y:S02]  /*7690*/  LOP3.LUT R4, RZ, R19, RZ, 0x33, !PT ;  /* 0x00000013ff047212 */ /* 0x000fe400078e33ff */
[----:B------:R-:W-:Y:S02]  /*76a0*/  IADD3.X R0, P0, PT, RZ, R0, RZ, P0, !PT ;  /* 0x00000000ff007210 */ /* 0x000fe4000071e4ff */
[----:B------:R-:W-:Y:S02]  /*76b0*/  LOP3.LUT R6, RZ, R2, RZ, 0x33, !PT ;  /* 0x00000002ff067212 */ /* 0x000fe400078e33ff */
[----:B------:R-:W-:-:S02]  /*76c0*/  IADD3.X R4, P1, PT, RZ, R4, RZ, P0, !PT ;  /* 0x00000004ff047210 */ /* 0x000fc4000073e4ff */
[----:B------:R-:W-:-:S03]  /*76d0*/  ISETP.GT.U32.AND P2, PT, R19, -0x1, PT ;  /* 0xffffffff1300780c */ /* 0x000fc60003f44070 */
[----:B------:R-:W-:Y:S01]  /*76e0*/  IMAD.X R7, RZ, RZ, R6, P1 ;  /* 0x000000ffff077224 */ /* 0x000fe200008e0606 */
[----:B------:R-:W-:-:S04]  /*76f0*/  ISETP.GT.AND.EX P0, PT, R2, -0x1, PT, P2 ;  /* 0xffffffff0200780c */ /* 0x000fc80003f04320 */
[----:B------:R-:W-:Y:S02]  /*7700*/  SEL R13, R2, R7, P0 ;  /* 0x00000007020d7207 */ /* 0x000fe40000000000 */
[----:B------:R-:W-:Y:S02]  /*7710*/  SEL R11, R19, R4, P0 ;  /* 0x00000004130b7207 */ /* 0x000fe40000000000 */
[----:B------:R-:W-:-:S04]  /*7720*/  ISETP.NE.U32.AND P1, PT, R13, RZ, PT ;  /* 0x000000ff0d00720c */ /* 0x000fc80003f25070 */
[----:B------:R-:W-:Y:S01]  /*7730*/  SEL R4, R11, R13, !P1 ;  /* 0x0000000d0b047207 */ /* 0x000fe20004800000 */
[----:B------:R-:W-:-:S05]  /*7740*/  @!P0 IMAD.MOV R9, RZ, RZ, -R9 ;  /* 0x000000ffff098224 */ /* 0x000fca00078e0a09 */
[----:B------:R-:W1:Y:S02]  /*7750*/  FLO.U32 R4, R4 ;  /* 0x0000000400047300 */ /* 0x000e6400000e0000 */
[C---:B-1----:R-:W-:Y:S02]  /*7760*/  IADD3 R6, PT, PT, -R4.reuse, 0x1f, RZ ;  /* 0x0000001f04067810 */ /* 0x042fe40007ffe1ff */
[----:B------:R-:W-:-:S03]  /*7770*/  IADD3 R8, PT, PT, -R4, 0x3f, RZ ;  /* 0x0000003f04087810 */ /* 0x000fc60007ffe1ff */
[----:B------:R-:W-:Y:S01]  /*7780*/  @P1 IMAD.MOV R8, RZ, RZ, R6 ;  /* 0x000000ffff081224 */ /* 0x000fe200078e0206 */
[----:B------:R-:W-:-:S04]  /*7790*/  SEL R6, R15, R0, P0 ;  /* 0x000000000f067207 */ /* 0x000fc80000000000 */
[----:B------:R-:W-:-:S13]  /*77a0*/  ISETP.NE.AND P1, PT, R8, RZ, PT ;  /* 0x000000ff0800720c */ /* 0x000fda0003f25270 */
[----:B0-----:R-:W-:Y:S05]  /*77b0*/  @!P1 BRA `(.L_x_84) ;  /* 0x0000000000289947 */ /* 0x001fea0003800000 */
[C---:B------:R-:W-:Y:S02]  /*77c0*/  LOP3.LUT R0, R8.reuse, 0x3f, RZ, 0xc0, !PT ;  /* 0x0000003f08007812 */ /* 0x040fe400078ec0ff */
[--C-:B------:R-:W-:Y:S02]  /*77d0*/  SHF.R.U64 R7, R9, 0x1, R6.reuse ;  /* 0x0000000109077819 */ /* 0x100fe40000001206 */
[----:B------:R-:W-:Y:S02]  /*77e0*/  SHF.R.U32.HI R9, RZ, 0x1, R6 ;  /* 0x00000001ff097819 */ /* 0x000fe40000011606 */
[----:B------:R-:W-:Y:S02]  /*77f0*/  LOP3.LUT R4, R8, 0x3f, RZ, 0xc, !PT ;  /* 0x0000003f08047812 */ /* 0x000fe400078e0cff */
[CC--:B------:R-:W-:Y:S02]  /*7800*/  SHF.L.U64.HI R13, R11.reuse, R0.reuse, R13 ;  /* 0x000000000b0d7219 */ /* 0x0c0fe4000001020d */
[----:B------:R-:W-:-:S02]  /*7810*/  SHF.L.U32 R11, R11, R0, RZ ;  /* 0x000000000b0b7219 */ /* 0x000fc400000006ff */
[-CC-:B------:R-:W-:Y:S02]  /*7820*/  SHF.R.U64 R0, R7, R4.reuse, R9.reuse ;  /* 0x0000000407007219 */ /* 0x180fe40000001209 */
[----:B------:R-:W-:Y:S02]  /*7830*/  SHF.R.U32.HI R4, RZ, R4, R9 ;  /* 0x00000004ff047219 */ /* 0x000fe40000011609 */
[----:B------:R-:W-:Y:S02]  /*7840*/  LOP3.LUT R11, R11, R0, RZ, 0xfc, !PT ;  /* 0x000000000b0b7212 */ /* 0x000fe400078efcff */
[----:B------:R-:W-:-:S07]  /*7850*/  LOP3.LUT R13, R13, R4, RZ, 0xfc, !PT ;  /* 0x000000040d0d7212 */ /* 0x000fce00078efcff */
.L_x_84:
[----:B------:R-:W-:Y:S05]  /*7860*/  BSYNC.RECONVERGENT B1 ;  /* 0x0000000000017941 */ /* 0x000fea0003800200 */
.L_x_83:
[----:B------:R-:W-:-:S04]  /*7870*/  IMAD.WIDE.U32 R14, R11, 0x2168c235, RZ ;  /* 0x2168c2350b0e7825 */ /* 0x000fc800078e00ff */
[----:B------:R-:W-:Y:S01]  /*7880*/  IMAD.MOV.U32 R6, RZ, RZ, R15 ;  /* 0x000000ffff067224 */ /* 0x000fe200078e000f */
[----:B------:R-:W-:Y:S01]  /*7890*/  IADD3 RZ, P1, PT, R14, R14, RZ ;  /* 0x0000000e0eff7210 */ /* 0x000fe20007f3e0ff */
[----:B------:R-:W-:Y:S02]  /*78a0*/  IMAD.MOV.U32 R7, RZ, RZ, RZ ;  /* 0x000000ffff077224 */ /* 0x000fe400078e00ff */
[----:B------:R-:W-:-:S04]  /*78b0*/  IMAD.HI.U32 R0, R13, -0x36f0255e, RZ ;  /* 0xc90fdaa20d007827 */ /* 0x000fc800078e00ff */
[----:B------:R-:W-:-:S04]  /*78c0*/  IMAD.WIDE.U32 R6, R11, -0x36f0255e, R6 ;  /* 0xc90fdaa20b067825 */ /* 0x000fc800078e0006 */
[----:B------:R-:W-:-:S04]  /*78d0*/  IMAD.WIDE.U32 R6, P2, R13, 0x2168c235, R6 ;  /* 0x2168c2350d067825 */ /* 0x000fc80007840006 */
[----:B------:R-:W-:Y:S01]  /*78e0*/  IMAD R13, R13, -0x36f0255e, RZ ;  /* 0xc90fdaa20d0d7824 */ /* 0x000fe200078e02ff */
[----:B------:R-:W-:Y:S01]  /*78f0*/  IADD3.X RZ, P1, PT, R6, R6, RZ, P1, !PT ;  /* 0x0000000606ff7210 */ /* 0x000fe20000f3e4ff */
[----:B------:R-:W-:-:S03]  /*7900*/  IMAD.X R0, RZ, RZ, R0, P2 ;  /* 0x000000ffff007224 */ /* 0x000fc600010e0600 */
[----:B------:R-:W-:-:S04]  /*7910*/  IADD3 R4, P2, PT, R13, R7, RZ ;  /* 0x000000070d047210 */ /* 0x000fc80007f5e0ff */
[C---:B------:R-:W-:Y:S01]  /*7920*/  ISETP.GT.U32.AND P3, PT, R4.reuse, RZ, PT ;  /* 0x000000ff0400720c */ /* 0x040fe20003f64070 */
[----:B------:R-:W-:Y:S01]  /*7930*/  IMAD.X R0, RZ, RZ, R0, P2 ;  /* 0x000000ffff007224 */ /* 0x000fe200010e0600 */
[----:B------:R-:W-:-:S04]  /*7940*/  IADD3.X R7, P2, PT, R4, R4, RZ, P1, !PT ;  /* 0x0000000404077210 */ /* 0x000fc80000f5e4ff */
[C---:B------:R-:W-:Y:S01]  /*7950*/  ISETP.GT.AND.EX P1, PT, R0.reuse, RZ, PT, P3 ;  /* 0x000000ff0000720c */ /* 0x040fe20003f24330 */
[----:B------:R-:W-:-:S03]  /*7960*/  IMAD.X R9, R0, 0x1, R0, P2 ;  /* 0x0000000100097824 */ /* 0x000fc600010e0600 */
[----:B------:R-:W-:Y:S02]  /*7970*/  SEL R4, R7, R4, P1 ;  /* 0x0000000407047207 */ /* 0x000fe40000800000 */
[----:B------:R-:W-:Y:S02]  /*7980*/  SEL R7, R9, R0, P1 ;  /* 0x0000000009077207 */ /* 0x000fe40000800000 */
[----:B------:R-:W-:Y:S02]  /*7990*/  IADD3 R4, P2, PT, R4, 0x1, RZ ;  /* 0x0000000104047810 */ /* 0x000fe40007f5e0ff */
[----:B------:R-:W-:Y:S02]  /*79a0*/  SEL R9, RZ, 0xffffffff, !P1 ;  /* 0xffffffffff097807 */ /* 0x000fe40004800000 */
[----:B------:R-:W-:Y:S01]  /*79b0*/  LOP3.LUT P1, R5, R5, 0x80000000, RZ, 0xc0, !PT ;  /* 0x8000000005057812 */ /* 0x000fe2000782c0ff */
[----:B------:R-:W-:Y:S02]  /*79c0*/  IMAD.X R7, RZ, RZ, R7, P2 ;  /* 0x000000ffff077224 */ /* 0x000fe400010e0607 */
[----:B------:R-:W-:Y:S01]  /*79d0*/  IMAD.IADD R0, R9, 0x1, -R8 ;  /* 0x0000000109007824 */ /* 0x000fe200078e0a08 */
[----:B------:R-:W-:-:S02]  /*79e0*/  SHF.R.U32.HI R9, RZ, 0x1e, R3 ;  /* 0x0000001eff097819 */ /* 0x000fc40000011603 */
[----:B------:R-:W-:Y:S01]  /*79f0*/  SHF.R.U64 R4, R4, 0xa, R7 ;  /* 0x0000000a04047819 */ /* 0x000fe20000001207 */
[----:B------:R-:W-:Y:S01]  /*7a00*/  IMAD.SHL.U32 R0, R0, 0x100000, RZ ;  /* 0x0010000000007824 */ /* 0x000fe200078e00ff */
[----:B------:R-:W-:Y:S02]  /*7a10*/  LEA.HI R6, R2, R9, RZ, 0x1 ;  /* 0x0000000902067211 */ /* 0x000fe400078f08ff */
[----:B------:R-:W-:Y:S02]  /*7a20*/  IADD3 R4, P2, PT, R4, 0x1, RZ ;  /* 0x0000000104047810 */ /* 0x000fe40007f5e0ff */
[----:B------:R-:W-:Y:S01]  /*7a30*/  @!P0 LOP3.LUT R5, R5, 0x80000000, RZ, 0x3c, !PT ;  /* 0x8000000005058812 */ /* 0x000fe200078e3cff */
[----:B------:R-:W-:Y:S01]  /*7a40*/  @P1 IMAD.MOV R6, RZ, RZ, -R6 ;  /* 0x000000ffff061224 */ /* 0x000fe200078e0a06 */
[----:B------:R-:W-:-:S04]  /*7a50*/  LEA.HI.X R7, R7, RZ, RZ, 0x16, P2 ;  /* 0x000000ff07077211 */ /* 0x000fc800010fb4ff */
[--C-:B------:R-:W-:Y:S02]  /*7a60*/  SHF.R.U64 R4, R4, 0x1, R7.reuse ;  /* 0x0000000104047819 */ /* 0x100fe40000001207 */
[----:B------:R-:W-:Y:S02]  /*7a70*/  SHF.R.U32.HI R3, RZ, 0x1, R7 ;  /* 0x00000001ff037819 */ /* 0x000fe40000011607 */
[----:B------:R-:W-:-:S04]  /*7a80*/  IADD3 R4, P2, P3, RZ, RZ, R4 ;  /* 0x000000ffff047210 */ /* 0x000fc80007b5e004 */
[----:B------:R-:W-:-:S04]  /*7a90*/  IADD3.X R0, PT, PT, R0, 0x3fe00000, R3, P2, P3 ;  /* 0x3fe0000000007810 */ /* 0x000fc800017e6403 */
[----:B------:R-:W-:-:S07]  /*7aa0*/  LOP3.LUT R5, R0, R5, RZ, 0xfc, !PT ;  /* 0x0000000500057212 */ /* 0x000fce00078efcff */
.L_x_78:
[----:B------:R-:W-:Y:S05]  /*7ab0*/  BSYNC.RECONVERGENT B0 ;  /* 0x0000000000007941 */ /* 0x000fea0003800200 */
.L_x_77:
        /* <DEDUP_REMOVED lines=11> */
.L_x_85:
[----:B------:R-:W-:-:S00]  /*7b70*/  BRA `(.L_x_85) ;  /* 0xfffffffc00fc7947 */ /* 0x000fc0000383ffff */
[----:B------:R-:W-:-:S00]  /*7b80*/  NOP ;  /* 0x0000000000007918 */ /* 0x000fc00000000000 */
[----:B------:R-:W-:-:S00]  /*7b90*/  NOP ;  /* 0x0000000000007918 */ /* 0x000fc00000000000 */
[----:B------:R-:W-:-:S00]  /*7ba0*/  NOP ;  /* 0x0000000000007918 */ /* 0x000fc00000000000 */
[----:B------:R-:W-:-:S00]  /*7bb0*/  NOP ;  /* 0x0000000000007918 */ /* 0x000fc00000000000 */
[----:B------:R-:W-:-:S00]  /*7bc0*/  NOP ;  /* 0x0000000000007918 */ /* 0x000fc00000000000 */
[----:B------:R-:W-:-:S00]  /*7bd0*/  NOP ;  /* 0x0000000000007918 */ /* 0x000fc00000000000 */
[----:B------:R-:W-:-:S00]  /*7be0*/  NOP ;  /* 0x0000000000007918 */ /* 0x000fc00000000000 */
[----:B------:R-:W-:-:S00]  /*7bf0*/  NOP ;  /* 0x0000000000007918 */ /* 0x000fc00000000000 */
.L_x_88:


//--------------------- .nv.global.init           --------------------------
	.section	.nv.global.init,"aw",@progbits
	.align	16
.nv.global.init:
	.type		__cudart_sin_cos_coeffs,@object
	.size		__cudart_sin_cos_coeffs,(__cudart_i2opi_d - __cudart_sin_cos_coeffs)
__cudart_sin_cos_coeffs:
        /* <DEDUP_REMOVED lines=8> */
	.type		__cudart_i2opi_d,@object
	.size		__cudart_i2opi_d,(.L_0 - __cudart_i2opi_d)
__cudart_i2opi_d:
        /* <DEDUP_REMOVED lines=9> */
.L_0:


//--------------------- .nv.shared.reserved.0     --------------------------
	.section	.nv.shared.reserved.0,"aw",@nobits
	.weak		__nv_reservedSMEM_offset_0_alias
	.size		__nv_reservedSMEM_offset_0_alias, 0, 64
	.other		__nv_reservedSMEM_offset_0_alias,@"STO_CUDA_RESERVED_SHARED STV_DEFAULT"
__nv_reservedSMEM_offset_0_alias:
	.zero		0
	.zero		64


//--------------------- .nv.constant0._Z18bSplineCurveKernelPdiiS_iS_did --------------------------
	.section	.nv.constant0._Z18bSplineCurveKernelPdiiS_iS_did,"a",@progbits
	.sectionflags	@""
	.align	4
.nv.constant0._Z18bSplineCurveKernelPdiiS_iS_did:
	.zero		960


//--------------------- SYMBOLS --------------------------

	.type		.nv.reservedSmem.offset0,@object
	.size		.nv.reservedSmem.offset0,0x4
